//
// Generated by NVIDIA NVVM Compiler
// Compiler built on Thu Mar 13 12:31:35 2014 (1394735495)
// Cuda compilation tools, release 6.0, V6.0.1
//

.version 4.0
.target sm_20
.address_size 64


.visible .entry _Z15MultiplyVectorsPKiS0_Piii(
	.param .u64 _Z15MultiplyVectorsPKiS0_Piii_param_0,
	.param .u64 _Z15MultiplyVectorsPKiS0_Piii_param_1,
	.param .u64 _Z15MultiplyVectorsPKiS0_Piii_param_2,
	.param .u32 _Z15MultiplyVectorsPKiS0_Piii_param_3,
	.param .u32 _Z15MultiplyVectorsPKiS0_Piii_param_4
)
{
	.reg .s32 	%r<534>;
	.reg .s64 	%rd<26>;


	ld.param.u64 	%rd2, [_Z15MultiplyVectorsPKiS0_Piii_param_1];
	cvta.to.global.u64 	%rd4, %rd2;
	ld.param.u64 	%rd23, [_Z15MultiplyVectorsPKiS0_Piii_param_0];
	cvta.to.global.u64 	%rd5, %rd23;
	mov.u32 	%r512, %nctaid.y;
	mov.u32 	%r513, %ctaid.x;
	mov.u32 	%r514, %ctaid.y;
	mad.lo.s32 	%r5, %r512, %r513, %r514;
	ld.param.u32 	%r511, [_Z15MultiplyVectorsPKiS0_Piii_param_3];
	mul.lo.s32 	%r6, %r5, %r511;
	mov.u32 	%r508, %tid.x;
	mov.u32 	%r509, %ntid.y;
	mov.u32 	%r510, %tid.y;
	mad.lo.s32 	%r10, %r509, %r508, %r510;
	mul.lo.s32 	%r11, %r10, %r511;
	mul.wide.s32 	%rd6, %r11, 4;
	add.s64 	%rd7, %rd5, %rd6;
	ld.global.u32 	%r12, [%rd7];
	ld.global.u32 	%r13, [%rd7+4];
	ld.global.u32 	%r14, [%rd7+8];
	ld.global.u32 	%r15, [%rd7+12];
	ld.global.u32 	%r16, [%rd7+16];
	ld.global.u32 	%r17, [%rd7+20];
	ld.global.u32 	%r18, [%rd7+24];
	ld.global.u32 	%r19, [%rd7+28];
	ld.global.u32 	%r20, [%rd7+32];
	mul.wide.s32 	%rd8, %r6, 4;
	add.s64 	%rd9, %rd4, %rd8;
	ldu.global.u32 	%r21, [%rd9];
	ldu.global.u32 	%r22, [%rd9+4];
	ldu.global.u32 	%r23, [%rd9+8];
	ldu.global.u32 	%r24, [%rd9+12];
	ldu.global.u32 	%r25, [%rd9+16];
	ldu.global.u32 	%r26, [%rd9+20];
	ldu.global.u32 	%r27, [%rd9+24];
	ldu.global.u32 	%r28, [%rd9+28];
	ldu.global.u32 	%r29, [%rd9+32];
	mul.lo.s32 	%r31, %r29, %r20;
	mul.lo.s32 	%r32, %r31, 1000000;
	add.s32 	%r507, %r29, %r20;
	mad.lo.s32 	%r33, %r507, 653067456, %r32;
	mul.lo.s32 	%r35, %r28, %r20;
	mul.lo.s32 	%r36, %r35, 1000000;
	add.s32 	%r506, %r28, %r20;
	mad.lo.s32 	%r37, %r506, 653067456, %r36;
	mul.lo.s32 	%r39, %r27, %r20;
	mul.lo.s32 	%r40, %r39, 1000000;
	add.s32 	%r505, %r27, %r20;
	mad.lo.s32 	%r41, %r505, 653067456, %r40;
	mul.lo.s32 	%r43, %r26, %r20;
	mul.lo.s32 	%r44, %r43, 1000000;
	add.s32 	%r504, %r26, %r20;
	mad.lo.s32 	%r45, %r504, 653067456, %r44;
	mul.lo.s32 	%r47, %r25, %r20;
	mul.lo.s32 	%r48, %r47, 1000000;
	add.s32 	%r503, %r25, %r20;
	mad.lo.s32 	%r49, %r503, 653067456, %r48;
	mul.lo.s32 	%r51, %r24, %r20;
	mul.lo.s32 	%r52, %r51, 1000000;
	add.s32 	%r502, %r24, %r20;
	mad.lo.s32 	%r53, %r502, 653067456, %r52;
	mul.lo.s32 	%r55, %r23, %r20;
	mul.lo.s32 	%r56, %r55, 1000000;
	add.s32 	%r501, %r23, %r20;
	mad.lo.s32 	%r57, %r501, 653067456, %r56;
	mul.lo.s32 	%r59, %r22, %r20;
	mul.lo.s32 	%r60, %r59, 1000000;
	add.s32 	%r500, %r22, %r20;
	mad.lo.s32 	%r61, %r500, 653067456, %r60;
	add.s32 	%r62, %r20, %r21;
	mul.lo.s32 	%r63, %r20, %r21;
	mul.lo.s32 	%r64, %r63, 1000000;
	mad.lo.s32 	%r65, %r62, 653067456, %r64;
	mul.lo.s32 	%r67, %r29, %r19;
	mul.lo.s32 	%r68, %r67, 1000000;
	add.s32 	%r499, %r29, %r19;
	mad.lo.s32 	%r69, %r499, 653067456, %r68;
	mul.lo.s32 	%r71, %r28, %r19;
	mul.lo.s32 	%r72, %r71, 1000000;
	add.s32 	%r498, %r28, %r19;
	mad.lo.s32 	%r73, %r498, 653067456, %r72;
	mul.lo.s32 	%r75, %r27, %r19;
	mul.lo.s32 	%r76, %r75, 1000000;
	add.s32 	%r497, %r27, %r19;
	mad.lo.s32 	%r77, %r497, 653067456, %r76;
	mul.lo.s32 	%r79, %r26, %r19;
	mul.lo.s32 	%r80, %r79, 1000000;
	add.s32 	%r496, %r26, %r19;
	mad.lo.s32 	%r81, %r496, 653067456, %r80;
	mul.lo.s32 	%r83, %r25, %r19;
	mul.lo.s32 	%r84, %r83, 1000000;
	add.s32 	%r495, %r25, %r19;
	mad.lo.s32 	%r85, %r495, 653067456, %r84;
	mul.lo.s32 	%r87, %r24, %r19;
	mul.lo.s32 	%r88, %r87, 1000000;
	add.s32 	%r494, %r24, %r19;
	mad.lo.s32 	%r89, %r494, 653067456, %r88;
	mul.lo.s32 	%r91, %r23, %r19;
	mul.lo.s32 	%r92, %r91, 1000000;
	add.s32 	%r493, %r23, %r19;
	mad.lo.s32 	%r93, %r493, 653067456, %r92;
	mul.lo.s32 	%r95, %r22, %r19;
	mul.lo.s32 	%r96, %r95, 1000000;
	add.s32 	%r492, %r22, %r19;
	mad.lo.s32 	%r97, %r492, 653067456, %r96;
	add.s32 	%r98, %r19, %r21;
	mul.lo.s32 	%r99, %r19, %r21;
	mul.lo.s32 	%r100, %r99, 1000000;
	mad.lo.s32 	%r101, %r98, 653067456, %r100;
	mul.lo.s32 	%r103, %r29, %r18;
	mul.lo.s32 	%r104, %r103, 1000000;
	add.s32 	%r491, %r29, %r18;
	mad.lo.s32 	%r105, %r491, 653067456, %r104;
	mul.lo.s32 	%r107, %r28, %r18;
	mul.lo.s32 	%r108, %r107, 1000000;
	add.s32 	%r490, %r28, %r18;
	mad.lo.s32 	%r109, %r490, 653067456, %r108;
	mul.lo.s32 	%r111, %r27, %r18;
	mul.lo.s32 	%r112, %r111, 1000000;
	add.s32 	%r489, %r27, %r18;
	mad.lo.s32 	%r113, %r489, 653067456, %r112;
	mul.lo.s32 	%r115, %r26, %r18;
	mul.lo.s32 	%r116, %r115, 1000000;
	add.s32 	%r488, %r26, %r18;
	mad.lo.s32 	%r117, %r488, 653067456, %r116;
	mul.lo.s32 	%r119, %r25, %r18;
	mul.lo.s32 	%r120, %r119, 1000000;
	add.s32 	%r487, %r25, %r18;
	mad.lo.s32 	%r121, %r487, 653067456, %r120;
	mul.lo.s32 	%r123, %r24, %r18;
	mul.lo.s32 	%r124, %r123, 1000000;
	add.s32 	%r486, %r24, %r18;
	mad.lo.s32 	%r125, %r486, 653067456, %r124;
	mul.lo.s32 	%r127, %r23, %r18;
	mul.lo.s32 	%r128, %r127, 1000000;
	add.s32 	%r485, %r23, %r18;
	mad.lo.s32 	%r129, %r485, 653067456, %r128;
	mul.lo.s32 	%r131, %r22, %r18;
	mul.lo.s32 	%r132, %r131, 1000000;
	add.s32 	%r484, %r22, %r18;
	mad.lo.s32 	%r133, %r484, 653067456, %r132;
	add.s32 	%r134, %r18, %r21;
	mul.lo.s32 	%r135, %r18, %r21;
	mul.lo.s32 	%r136, %r135, 1000000;
	mad.lo.s32 	%r137, %r134, 653067456, %r136;
	mul.lo.s32 	%r139, %r29, %r17;
	mul.lo.s32 	%r140, %r139, 1000000;
	add.s32 	%r483, %r29, %r17;
	mad.lo.s32 	%r141, %r483, 653067456, %r140;
	mul.lo.s32 	%r143, %r28, %r17;
	mul.lo.s32 	%r144, %r143, 1000000;
	add.s32 	%r482, %r28, %r17;
	mad.lo.s32 	%r145, %r482, 653067456, %r144;
	mul.lo.s32 	%r147, %r27, %r17;
	mul.lo.s32 	%r148, %r147, 1000000;
	add.s32 	%r481, %r27, %r17;
	mad.lo.s32 	%r149, %r481, 653067456, %r148;
	mul.lo.s32 	%r151, %r26, %r17;
	mul.lo.s32 	%r152, %r151, 1000000;
	add.s32 	%r480, %r26, %r17;
	mad.lo.s32 	%r153, %r480, 653067456, %r152;
	mul.lo.s32 	%r155, %r25, %r17;
	mul.lo.s32 	%r156, %r155, 1000000;
	add.s32 	%r479, %r25, %r17;
	mad.lo.s32 	%r157, %r479, 653067456, %r156;
	mul.lo.s32 	%r159, %r24, %r17;
	mul.lo.s32 	%r160, %r159, 1000000;
	add.s32 	%r478, %r24, %r17;
	mad.lo.s32 	%r161, %r478, 653067456, %r160;
	mul.lo.s32 	%r163, %r23, %r17;
	mul.lo.s32 	%r164, %r163, 1000000;
	add.s32 	%r477, %r23, %r17;
	mad.lo.s32 	%r165, %r477, 653067456, %r164;
	mul.lo.s32 	%r167, %r22, %r17;
	mul.lo.s32 	%r168, %r167, 1000000;
	add.s32 	%r476, %r22, %r17;
	mad.lo.s32 	%r169, %r476, 653067456, %r168;
	add.s32 	%r170, %r17, %r21;
	mul.lo.s32 	%r171, %r17, %r21;
	mul.lo.s32 	%r172, %r171, 1000000;
	mad.lo.s32 	%r173, %r170, 653067456, %r172;
	mul.lo.s32 	%r175, %r29, %r16;
	mul.lo.s32 	%r176, %r175, 1000000;
	add.s32 	%r475, %r29, %r16;
	mad.lo.s32 	%r177, %r475, 653067456, %r176;
	mul.lo.s32 	%r179, %r28, %r16;
	mul.lo.s32 	%r180, %r179, 1000000;
	add.s32 	%r474, %r28, %r16;
	mad.lo.s32 	%r181, %r474, 653067456, %r180;
	mul.lo.s32 	%r183, %r27, %r16;
	mul.lo.s32 	%r184, %r183, 1000000;
	add.s32 	%r473, %r27, %r16;
	mad.lo.s32 	%r185, %r473, 653067456, %r184;
	mul.lo.s32 	%r187, %r26, %r16;
	mul.lo.s32 	%r188, %r187, 1000000;
	add.s32 	%r472, %r26, %r16;
	mad.lo.s32 	%r189, %r472, 653067456, %r188;
	mul.lo.s32 	%r191, %r25, %r16;
	mul.lo.s32 	%r192, %r191, 1000000;
	add.s32 	%r471, %r25, %r16;
	mad.lo.s32 	%r193, %r471, 653067456, %r192;
	mul.lo.s32 	%r195, %r24, %r16;
	mul.lo.s32 	%r196, %r195, 1000000;
	add.s32 	%r470, %r24, %r16;
	mad.lo.s32 	%r197, %r470, 653067456, %r196;
	mul.lo.s32 	%r199, %r23, %r16;
	mul.lo.s32 	%r200, %r199, 1000000;
	add.s32 	%r469, %r23, %r16;
	mad.lo.s32 	%r201, %r469, 653067456, %r200;
	mul.lo.s32 	%r203, %r22, %r16;
	mul.lo.s32 	%r204, %r203, 1000000;
	add.s32 	%r468, %r22, %r16;
	mad.lo.s32 	%r205, %r468, 653067456, %r204;
	add.s32 	%r206, %r16, %r21;
	mul.lo.s32 	%r207, %r16, %r21;
	mul.lo.s32 	%r208, %r207, 1000000;
	mad.lo.s32 	%r209, %r206, 653067456, %r208;
	mul.lo.s32 	%r211, %r29, %r15;
	mul.lo.s32 	%r212, %r211, 1000000;
	add.s32 	%r467, %r29, %r15;
	mad.lo.s32 	%r213, %r467, 653067456, %r212;
	mul.lo.s32 	%r215, %r28, %r15;
	mul.lo.s32 	%r216, %r215, 1000000;
	add.s32 	%r466, %r28, %r15;
	mad.lo.s32 	%r217, %r466, 653067456, %r216;
	mul.lo.s32 	%r219, %r27, %r15;
	mul.lo.s32 	%r220, %r219, 1000000;
	add.s32 	%r465, %r27, %r15;
	mad.lo.s32 	%r221, %r465, 653067456, %r220;
	mul.lo.s32 	%r223, %r26, %r15;
	mul.lo.s32 	%r224, %r223, 1000000;
	add.s32 	%r464, %r26, %r15;
	mad.lo.s32 	%r225, %r464, 653067456, %r224;
	mul.lo.s32 	%r227, %r25, %r15;
	mul.lo.s32 	%r228, %r227, 1000000;
	add.s32 	%r463, %r25, %r15;
	mad.lo.s32 	%r229, %r463, 653067456, %r228;
	mul.lo.s32 	%r231, %r24, %r15;
	mul.lo.s32 	%r232, %r231, 1000000;
	add.s32 	%r462, %r24, %r15;
	mad.lo.s32 	%r233, %r462, 653067456, %r232;
	mul.lo.s32 	%r235, %r23, %r15;
	mul.lo.s32 	%r236, %r235, 1000000;
	add.s32 	%r461, %r23, %r15;
	mad.lo.s32 	%r237, %r461, 653067456, %r236;
	mul.lo.s32 	%r239, %r22, %r15;
	mul.lo.s32 	%r240, %r239, 1000000;
	add.s32 	%r460, %r22, %r15;
	mad.lo.s32 	%r241, %r460, 653067456, %r240;
	add.s32 	%r242, %r15, %r21;
	mul.lo.s32 	%r243, %r15, %r21;
	mul.lo.s32 	%r244, %r243, 1000000;
	mad.lo.s32 	%r245, %r242, 653067456, %r244;
	mul.lo.s32 	%r247, %r29, %r14;
	mul.lo.s32 	%r248, %r247, 1000000;
	add.s32 	%r459, %r29, %r14;
	mad.lo.s32 	%r249, %r459, 653067456, %r248;
	mul.lo.s32 	%r251, %r28, %r14;
	mul.lo.s32 	%r252, %r251, 1000000;
	add.s32 	%r458, %r28, %r14;
	mad.lo.s32 	%r253, %r458, 653067456, %r252;
	mul.lo.s32 	%r255, %r27, %r14;
	mul.lo.s32 	%r256, %r255, 1000000;
	add.s32 	%r457, %r27, %r14;
	mad.lo.s32 	%r257, %r457, 653067456, %r256;
	mul.lo.s32 	%r259, %r26, %r14;
	mul.lo.s32 	%r260, %r259, 1000000;
	add.s32 	%r456, %r26, %r14;
	mad.lo.s32 	%r261, %r456, 653067456, %r260;
	mul.lo.s32 	%r263, %r25, %r14;
	mul.lo.s32 	%r264, %r263, 1000000;
	add.s32 	%r455, %r25, %r14;
	mad.lo.s32 	%r265, %r455, 653067456, %r264;
	mul.lo.s32 	%r267, %r24, %r14;
	mul.lo.s32 	%r268, %r267, 1000000;
	add.s32 	%r454, %r24, %r14;
	mad.lo.s32 	%r269, %r454, 653067456, %r268;
	mul.lo.s32 	%r271, %r23, %r14;
	mul.lo.s32 	%r272, %r271, 1000000;
	add.s32 	%r453, %r23, %r14;
	mad.lo.s32 	%r273, %r453, 653067456, %r272;
	mul.lo.s32 	%r275, %r22, %r14;
	mul.lo.s32 	%r276, %r275, 1000000;
	add.s32 	%r452, %r22, %r14;
	mad.lo.s32 	%r277, %r452, 653067456, %r276;
	add.s32 	%r278, %r14, %r21;
	mul.lo.s32 	%r279, %r14, %r21;
	mul.lo.s32 	%r280, %r279, 1000000;
	mad.lo.s32 	%r281, %r278, 653067456, %r280;
	mul.lo.s32 	%r283, %r29, %r13;
	mul.lo.s32 	%r284, %r283, 1000000;
	add.s32 	%r451, %r29, %r13;
	mad.lo.s32 	%r285, %r451, 653067456, %r284;
	mul.lo.s32 	%r287, %r28, %r13;
	mul.lo.s32 	%r288, %r287, 1000000;
	add.s32 	%r450, %r28, %r13;
	mad.lo.s32 	%r289, %r450, 653067456, %r288;
	mul.lo.s32 	%r291, %r27, %r13;
	mul.lo.s32 	%r292, %r291, 1000000;
	add.s32 	%r449, %r27, %r13;
	mad.lo.s32 	%r293, %r449, 653067456, %r292;
	mul.lo.s32 	%r295, %r26, %r13;
	mul.lo.s32 	%r296, %r295, 1000000;
	add.s32 	%r448, %r26, %r13;
	mad.lo.s32 	%r297, %r448, 653067456, %r296;
	mul.lo.s32 	%r299, %r25, %r13;
	mul.lo.s32 	%r300, %r299, 1000000;
	add.s32 	%r447, %r25, %r13;
	mad.lo.s32 	%r301, %r447, 653067456, %r300;
	mul.lo.s32 	%r303, %r24, %r13;
	mul.lo.s32 	%r304, %r303, 1000000;
	add.s32 	%r446, %r24, %r13;
	mad.lo.s32 	%r305, %r446, 653067456, %r304;
	mul.lo.s32 	%r307, %r23, %r13;
	mul.lo.s32 	%r308, %r307, 1000000;
	add.s32 	%r445, %r23, %r13;
	mad.lo.s32 	%r309, %r445, 653067456, %r308;
	mul.lo.s32 	%r311, %r22, %r13;
	mul.lo.s32 	%r312, %r311, 1000000;
	add.s32 	%r444, %r22, %r13;
	mad.lo.s32 	%r313, %r444, 653067456, %r312;
	add.s32 	%r314, %r13, %r21;
	mul.lo.s32 	%r315, %r13, %r21;
	mul.lo.s32 	%r316, %r315, 1000000;
	mad.lo.s32 	%r317, %r314, 653067456, %r316;
	add.s32 	%r318, %r29, %r12;
	mul.lo.s32 	%r319, %r29, %r12;
	mul.lo.s32 	%r320, %r319, 1000000;
	mad.lo.s32 	%r321, %r318, 653067456, %r320;
	add.s32 	%r322, %r28, %r12;
	mul.lo.s32 	%r323, %r28, %r12;
	mul.lo.s32 	%r324, %r323, 1000000;
	mad.lo.s32 	%r325, %r322, 653067456, %r324;
	add.s32 	%r326, %r27, %r12;
	mul.lo.s32 	%r327, %r27, %r12;
	mul.lo.s32 	%r328, %r327, 1000000;
	mad.lo.s32 	%r329, %r326, 653067456, %r328;
	add.s32 	%r330, %r26, %r12;
	mul.lo.s32 	%r331, %r26, %r12;
	mul.lo.s32 	%r332, %r331, 1000000;
	mad.lo.s32 	%r333, %r330, 653067456, %r332;
	add.s32 	%r334, %r25, %r12;
	mul.lo.s32 	%r335, %r25, %r12;
	mul.lo.s32 	%r336, %r335, 1000000;
	mad.lo.s32 	%r337, %r334, 653067456, %r336;
	add.s32 	%r338, %r24, %r12;
	mul.lo.s32 	%r339, %r24, %r12;
	mul.lo.s32 	%r340, %r339, 1000000;
	mad.lo.s32 	%r341, %r338, 653067456, %r340;
	add.s32 	%r342, %r23, %r12;
	mul.lo.s32 	%r343, %r23, %r12;
	mul.lo.s32 	%r344, %r343, 1000000;
	mad.lo.s32 	%r345, %r342, 653067456, %r344;
	add.s32 	%r346, %r22, %r12;
	mul.lo.s32 	%r347, %r22, %r12;
	mul.lo.s32 	%r348, %r347, 1000000;
	mad.lo.s32 	%r349, %r346, 653067456, %r348;
	add.s32 	%r350, %r12, %r21;
	mul.lo.s32 	%r351, %r12, %r21;
	mov.u32 	%r530, %nctaid.y;
	mul.lo.s32 	%r352, %r351, 1000000;
	mad.lo.s32 	%r353, %r350, 653067456, %r352;
	ld.param.u32 	%r529, [_Z15MultiplyVectorsPKiS0_Piii_param_3];
	mul.lo.s32 	%r443, %r530, %r529;
	mov.u32 	%r528, %nctaid.x;
	mul.lo.s32 	%r356, %r443, %r528;
	mov.u32 	%r527, %nctaid.y;
	ld.param.u64 	%rd22, [_Z15MultiplyVectorsPKiS0_Piii_param_2];
	cvta.to.global.u64 	%rd10, %rd22;
	ld.param.u32 	%r526, [_Z15MultiplyVectorsPKiS0_Piii_param_3];
	mul.lo.s32 	%r516, %r527, %r526;
	mov.u32 	%r525, %nctaid.x;
	mul.lo.s32 	%r515, %r516, %r525;
	add.s32 	%r357, %r33, -1715042944;
	add.s32 	%r358, %r37, -1715042944;
	add.s32 	%r359, %r41, -1715042944;
	add.s32 	%r360, %r45, -1715042944;
	add.s32 	%r361, %r49, -1715042944;
	add.s32 	%r362, %r53, -1715042944;
	add.s32 	%r363, %r57, -1715042944;
	add.s32 	%r364, %r61, -1715042944;
	add.s32 	%r365, %r65, -1715042944;
	add.s32 	%r366, %r69, -1715042944;
	add.s32 	%r367, %r73, -1715042944;
	add.s32 	%r368, %r77, -1715042944;
	add.s32 	%r369, %r81, -1715042944;
	add.s32 	%r370, %r85, -1715042944;
	add.s32 	%r371, %r89, -1715042944;
	add.s32 	%r372, %r93, -1715042944;
	add.s32 	%r373, %r97, -1715042944;
	add.s32 	%r374, %r101, -1715042944;
	add.s32 	%r375, %r105, -1715042944;
	add.s32 	%r376, %r109, -1715042944;
	add.s32 	%r377, %r113, -1715042944;
	add.s32 	%r378, %r117, -1715042944;
	add.s32 	%r379, %r121, -1715042944;
	add.s32 	%r380, %r125, -1715042944;
	add.s32 	%r381, %r129, -1715042944;
	add.s32 	%r382, %r133, -1715042944;
	add.s32 	%r383, %r137, -1715042944;
	add.s32 	%r384, %r141, -1715042944;
	add.s32 	%r385, %r145, -1715042944;
	add.s32 	%r386, %r149, -1715042944;
	add.s32 	%r387, %r153, -1715042944;
	add.s32 	%r388, %r157, -1715042944;
	add.s32 	%r389, %r161, -1715042944;
	add.s32 	%r390, %r165, -1715042944;
	add.s32 	%r391, %r169, -1715042944;
	add.s32 	%r392, %r173, -1715042944;
	add.s32 	%r393, %r177, -1715042944;
	add.s32 	%r394, %r181, -1715042944;
	add.s32 	%r395, %r185, -1715042944;
	add.s32 	%r396, %r189, -1715042944;
	add.s32 	%r397, %r193, -1715042944;
	add.s32 	%r398, %r197, -1715042944;
	add.s32 	%r399, %r201, -1715042944;
	add.s32 	%r400, %r205, -1715042944;
	add.s32 	%r401, %r209, -1715042944;
	add.s32 	%r402, %r213, -1715042944;
	add.s32 	%r403, %r217, -1715042944;
	add.s32 	%r404, %r221, -1715042944;
	add.s32 	%r405, %r225, -1715042944;
	add.s32 	%r406, %r229, -1715042944;
	add.s32 	%r407, %r233, -1715042944;
	add.s32 	%r408, %r237, -1715042944;
	add.s32 	%r409, %r241, -1715042944;
	add.s32 	%r410, %r245, -1715042944;
	add.s32 	%r411, %r249, -1715042944;
	add.s32 	%r412, %r253, -1715042944;
	add.s32 	%r413, %r257, -1715042944;
	add.s32 	%r414, %r261, -1715042944;
	add.s32 	%r415, %r265, -1715042944;
	add.s32 	%r416, %r269, -1715042944;
	add.s32 	%r417, %r273, -1715042944;
	add.s32 	%r418, %r277, -1715042944;
	add.s32 	%r419, %r281, -1715042944;
	add.s32 	%r420, %r285, -1715042944;
	add.s32 	%r421, %r289, -1715042944;
	add.s32 	%r422, %r293, -1715042944;
	add.s32 	%r423, %r297, -1715042944;
	add.s32 	%r424, %r301, -1715042944;
	add.s32 	%r425, %r305, -1715042944;
	add.s32 	%r426, %r309, -1715042944;
	add.s32 	%r427, %r313, -1715042944;
	add.s32 	%r428, %r317, -1715042944;
	add.s32 	%r429, %r321, -1715042944;
	add.s32 	%r430, %r325, -1715042944;
	add.s32 	%r431, %r329, -1715042944;
	add.s32 	%r432, %r333, -1715042944;
	add.s32 	%r433, %r337, -1715042944;
	add.s32 	%r434, %r341, -1715042944;
	add.s32 	%r435, %r345, -1715042944;
	add.s32 	%r436, %r349, -1715042944;
	add.s32 	%r437, %r353, -1715042944;
	mad.lo.s32 	%r438, %r11, %r515, %r6;
	ld.param.u64 	%rd25, [_Z15MultiplyVectorsPKiS0_Piii_param_2];
	cvta.to.global.u64 	%rd24, %rd25;
	mul.wide.s32 	%rd11, %r438, 4;
	add.s64 	%rd12, %rd24, %rd11;
	st.global.u32 	[%rd12], %r437;
	mov.u32 	%r533, %nctaid.y;
	ld.param.u32 	%r532, [_Z15MultiplyVectorsPKiS0_Piii_param_3];
	mov.u32 	%r531, %nctaid.x;
	st.global.u32 	[%rd12+4], %r436;
	st.global.u32 	[%rd12+8], %r435;
	st.global.u32 	[%rd12+12], %r434;
	st.global.u32 	[%rd12+16], %r433;
	st.global.u32 	[%rd12+20], %r432;
	st.global.u32 	[%rd12+24], %r431;
	st.global.u32 	[%rd12+28], %r430;
	st.global.u32 	[%rd12+32], %r429;
	mul.lo.s32 	%r439, %r533, %r531;
	mul.lo.s32 	%r440, %r439, %r532;
	shl.b32 	%r441, %r440, 2;
	cvt.s64.s32	%rd13, %r441;
	add.s64 	%rd14, %rd12, %rd13;
	st.global.u32 	[%rd14], %r428;
	st.global.u32 	[%rd14+4], %r427;
	st.global.u32 	[%rd14+8], %r426;
	st.global.u32 	[%rd14+12], %r425;
	st.global.u32 	[%rd14+16], %r424;
	st.global.u32 	[%rd14+20], %r423;
	st.global.u32 	[%rd14+24], %r422;
	st.global.u32 	[%rd14+28], %r421;
	st.global.u32 	[%rd14+32], %r420;
	add.s64 	%rd15, %rd14, %rd13;
	st.global.u32 	[%rd15], %r419;
	st.global.u32 	[%rd15+4], %r418;
	st.global.u32 	[%rd15+8], %r417;
	st.global.u32 	[%rd15+12], %r416;
	st.global.u32 	[%rd15+16], %r415;
	st.global.u32 	[%rd15+20], %r414;
	st.global.u32 	[%rd15+24], %r413;
	st.global.u32 	[%rd15+28], %r412;
	st.global.u32 	[%rd15+32], %r411;
	add.s64 	%rd16, %rd15, %rd13;
	st.global.u32 	[%rd16], %r410;
	st.global.u32 	[%rd16+4], %r409;
	st.global.u32 	[%rd16+8], %r408;
	st.global.u32 	[%rd16+12], %r407;
	st.global.u32 	[%rd16+16], %r406;
	st.global.u32 	[%rd16+20], %r405;
	st.global.u32 	[%rd16+24], %r404;
	st.global.u32 	[%rd16+28], %r403;
	st.global.u32 	[%rd16+32], %r402;
	add.s64 	%rd17, %rd16, %rd13;
	st.global.u32 	[%rd17], %r401;
	st.global.u32 	[%rd17+4], %r400;
	st.global.u32 	[%rd17+8], %r399;
	st.global.u32 	[%rd17+12], %r398;
	st.global.u32 	[%rd17+16], %r397;
	st.global.u32 	[%rd17+20], %r396;
	st.global.u32 	[%rd17+24], %r395;
	st.global.u32 	[%rd17+28], %r394;
	st.global.u32 	[%rd17+32], %r393;
	add.s64 	%rd18, %rd17, %rd13;
	st.global.u32 	[%rd18], %r392;
	st.global.u32 	[%rd18+4], %r391;
	st.global.u32 	[%rd18+8], %r390;
	st.global.u32 	[%rd18+12], %r389;
	st.global.u32 	[%rd18+16], %r388;
	st.global.u32 	[%rd18+20], %r387;
	st.global.u32 	[%rd18+24], %r386;
	st.global.u32 	[%rd18+28], %r385;
	st.global.u32 	[%rd18+32], %r384;
	add.s64 	%rd19, %rd18, %rd13;
	st.global.u32 	[%rd19], %r383;
	st.global.u32 	[%rd19+4], %r382;
	st.global.u32 	[%rd19+8], %r381;
	st.global.u32 	[%rd19+12], %r380;
	st.global.u32 	[%rd19+16], %r379;
	st.global.u32 	[%rd19+20], %r378;
	st.global.u32 	[%rd19+24], %r377;
	st.global.u32 	[%rd19+28], %r376;
	st.global.u32 	[%rd19+32], %r375;
	add.s64 	%rd20, %rd19, %rd13;
	st.global.u32 	[%rd20], %r374;
	st.global.u32 	[%rd20+4], %r373;
	st.global.u32 	[%rd20+8], %r372;
	st.global.u32 	[%rd20+12], %r371;
	st.global.u32 	[%rd20+16], %r370;
	st.global.u32 	[%rd20+20], %r369;
	st.global.u32 	[%rd20+24], %r368;
	st.global.u32 	[%rd20+28], %r367;
	st.global.u32 	[%rd20+32], %r366;
	add.s64 	%rd21, %rd20, %rd13;
	st.global.u32 	[%rd21], %r365;
	st.global.u32 	[%rd21+4], %r364;
	st.global.u32 	[%rd21+8], %r363;
	st.global.u32 	[%rd21+12], %r362;
	st.global.u32 	[%rd21+16], %r361;
	st.global.u32 	[%rd21+20], %r360;
	st.global.u32 	[%rd21+24], %r359;
	st.global.u32 	[%rd21+28], %r358;
	st.global.u32 	[%rd21+32], %r357;
	ret;
}




// ===== COMPILED SASS (sm_100) =====

	.target	sm_100

	.elftype	@"ET_EXEC"


//--------------------- .note.nv.tkinfo           --------------------------
	.section	.note.nv.tkinfo,"",@"SHT_NOTE"
	.sectionflags	@"SHF_NOTE_NV_TKINFO"
	.tkinfo
        /*0018*/ 	.word	0x00000002
        /*0030*/ 	.string	""
        /*0030*/ 	.string	"ptxas"
        /*0030*/ 	.string	"Cuda compilation tools, release 13.0, V13.0.88"
        /*0030*/ 	.string	"Build cuda_13.0.r13.0/compiler.36424714_0"
        /*0030*/ 	.string	"-arch sm_100 "



//--------------------- .note.nv.cuinfo           --------------------------
	.section	.note.nv.cuinfo,"",@"SHT_NOTE"
	.sectionflags	@"SHF_NOTE_NV_CUINFO"
        /*0018*/ 	.short	0x0002
        /*001a*/ 	.short	0x0014
        /*001c*/ 	.short	0x0082
	.zero		2


//--------------------- .nv.info                  --------------------------
	.section	.nv.info,"",@"SHT_CUDA_INFO"
	.align	4


	//----- nvinfo : EIATTR_REGCOUNT
	.align		4
        /*0000*/ 	.byte	0x04, 0x2f
        /*0002*/ 	.short	(.L_1 - .L_0)
	.align		4
.L_0:
        /*0004*/ 	.word	index@(_Z15MultiplyVectorsPKiS0_Piii)
        /*0008*/ 	.word	0x00000060


	//----- nvinfo : EIATTR_FRAME_SIZE
	.align		4
.L_1:
        /*000c*/ 	.byte	0x04, 0x11
        /*000e*/ 	.short	(.L_3 - .L_2)
	.align		4
.L_2:
        /*0010*/ 	.word	index@(_Z15MultiplyVectorsPKiS0_Piii)
        /*0014*/ 	.word	0x00000000


	//----- nvinfo : EIATTR_MIN_STACK_SIZE
	.align		4
.L_3:
        /*0018*/ 	.byte	0x04, 0x12
        /*001a*/ 	.short	(.L_5 - .L_4)
	.align		4
.L_4:
        /*001c*/ 	.word	index@(_Z15MultiplyVectorsPKiS0_Piii)
        /*0020*/ 	.word	0x00000000
.L_5:


//--------------------- .nv.compat                --------------------------
	.section	.nv.compat,"",@"SHT_CUDA_COMPAT_INFO"
	.align	4
        /*0000*/ 	.byte	0x02, 0x09, 0x00, 0x00, 0x02, 0x02, 0x01, 0x00, 0x02, 0x05, 0x05, 0x00, 0x03, 0x07, 0x01, 0x01
        /*0010*/ 	.byte	0x02, 0x03, 0x00, 0x00, 0x02, 0x06, 0x01, 0x00, 0x04, 0x0b, 0x08, 0x00, 0x09, 0x00, 0x00, 0x00
        /*0020*/ 	.byte	0x00, 0x00, 0x00, 0x00


//--------------------- .nv.info._Z15MultiplyVectorsPKiS0_Piii --------------------------
	.section	.nv.info._Z15MultiplyVectorsPKiS0_Piii,"",@"SHT_CUDA_INFO"
	.sectionflags	@""
	.align	4


	//----- nvinfo : EIATTR_CUDA_API_VERSION
	.align		4
        /*0000*/ 	.byte	0x04, 0x37
        /*0002*/ 	.short	(.L_7 - .L_6)
.L_6:
        /*0004*/ 	.word	0x00000082


	//----- nvinfo : EIATTR_KPARAM_INFO
	.align		4
.L_7:
        /*0008*/ 	.byte	0x04, 0x17
        /*000a*/ 	.short	(.L_9 - .L_8)
.L_8:
        /*000c*/ 	.word	0x00000000
        /*0010*/ 	.short	0x0004
        /*0012*/ 	.short	0x001c
        /*0014*/ 	.byte	0x00, 0xf0, 0x11, 0x00


	//----- nvinfo : EIATTR_KPARAM_INFO
	.align		4
.L_9:
        /*0018*/ 	.byte	0x04, 0x17
        /*001a*/ 	.short	(.L_11 - .L_10)
.L_10:
        /*001c*/ 	.word	0x00000000
        /*0020*/ 	.short	0x0003
        /*0022*/ 	.short	0x0018
        /*0024*/ 	.byte	0x00, 0xf0, 0x11, 0x00


	//----- nvinfo : EIATTR_KPARAM_INFO
	.align		4
.L_11:
        /*0028*/ 	.byte	0x04, 0x17
        /*002a*/ 	.short	(.L_13 - .L_12)
.L_12:
        /*002c*/ 	.word	0x00000000
        /*0030*/ 	.short	0x0002
        /*0032*/ 	.short	0x0010
        /*0034*/ 	.byte	0x00, 0xf0, 0x21, 0x00


	//----- nvinfo : EIATTR_KPARAM_INFO
	.align		4
.L_13:
        /*0038*/ 	.byte	0x04, 0x17
        /*003a*/ 	.short	(.L_15 - .L_14)
.L_14:
        /*003c*/ 	.word	0x00000000
        /*0040*/ 	.short	0x0001
        /*0042*/ 	.short	0x0008
        /*0044*/ 	.byte	0x00, 0xf0, 0x21, 0x00


	//----- nvinfo : EIATTR_KPARAM_INFO
	.align		4
.L_15:
        /*0048*/ 	.byte	0x04, 0x17
        /*004a*/ 	.short	(.L_17 - .L_16)
.L_16:
        /*004c*/ 	.word	0x00000000
        /*0050*/ 	.short	0x0000
        /*0052*/ 	.short	0x0000
        /*0054*/ 	.byte	0x00, 0xf0, 0x21, 0x00


	//----- nvinfo : EIATTR_SPARSE_MMA_MASK
	.align		4
.L_17:
        /*0058*/ 	.byte	0x03, 0x50
        /*005a*/ 	.short	0x0000


	//----- nvinfo : EIATTR_MAXREG_COUNT
	.align		4
        /*005c*/ 	.byte	0x03, 0x1b
        /*005e*/ 	.short	0x00ff


	//----- nvinfo : EIATTR_MERCURY_ISA_VERSION
	.align		4
        /*0060*/ 	.byte	0x03, 0x5f
        /*0062*/ 	.short	0x0101


	//----- nvinfo : EIATTR_VRC_CTA_INIT_COUNT
	.align		4
        /*0064*/ 	.byte	0x02, 0x4a
	.zero		1
	.zero		1


	//----- nvinfo : EIATTR_EXIT_INSTR_OFFSETS
	.align		4
        /*0068*/ 	.byte	0x04, 0x1c
        /*006a*/ 	.short	(.L_19 - .L_18)


	//   ....[0]....
.L_18:
        /*006c*/ 	.word	0x00002100


	//----- nvinfo : EIATTR_CBANK_PARAM_SIZE
	.align		4
.L_19:
        /*0070*/ 	.byte	0x03, 0x19
        /*0072*/ 	.short	0x0020


	//----- nvinfo : EIATTR_PARAM_CBANK
	.align		4
        /*0074*/ 	.byte	0x04, 0x0a
        /*0076*/ 	.short	(.L_21 - .L_20)
	.align		4
.L_20:
        /*0078*/ 	.word	index@(.nv.constant0._Z15MultiplyVectorsPKiS0_Piii)
        /*007c*/ 	.short	0x0380
        /*007e*/ 	.short	0x0020


	//----- nvinfo : EIATTR_SW_WAR
	.align		4
.L_21:
        /*0080*/ 	.byte	0x04, 0x36
        /*0082*/ 	.short	(.L_23 - .L_22)
.L_22:
        /*0084*/ 	.word	0x00000008
.L_23:


//--------------------- .nv.callgraph             --------------------------
	.section	.nv.callgraph,"",@"SHT_CUDA_CALLGRAPH"
	.align	4
	.sectionentsize	8
	.align		4
        /*0000*/ 	.word	0x00000000
	.align		4
        /*0004*/ 	.word	0xffffffff
	.align		4
        /*0008*/ 	.word	0x00000000
	.align		4
        /*000c*/ 	.word	0xfffffffe
	.align		4
        /*0010*/ 	.word	0x00000000
	.align		4
        /*0014*/ 	.word	0xfffffffd
	.align		4
        /*0018*/ 	.word	0x00000000
	.align		4
        /*001c*/ 	.word	0xfffffffc


//--------------------- .text._Z15MultiplyVectorsPKiS0_Piii --------------------------
	.section	.text._Z15MultiplyVectorsPKiS0_Piii,"ax",@progbits
	.align	128
        .global         _Z15MultiplyVectorsPKiS0_Piii
        .type           _Z15MultiplyVectorsPKiS0_Piii,@function
        .size           _Z15MultiplyVectorsPKiS0_Piii,(.L_x_1 - _Z15MultiplyVectorsPKiS0_Piii)
        .other          _Z15MultiplyVectorsPKiS0_Piii,@"STO_CUDA_ENTRY STV_DEFAULT"
_Z15MultiplyVectorsPKiS0_Piii:
.text._Z15MultiplyVectorsPKiS0_Piii:
[----:B------:R-:W-:Y:S01]  /*0000*/  LDC R1, c[0x0][0x37c] ;  /* 0x0000df00ff017b82 */ /* 0x000fe20000000800 */
[----:B------:R-:W0:Y:S07]  /*0010*/  S2R R76, SR_TID.X ;  /* 0x00000000004c7919 */ /* 0x000e2e0000002100 */
[----:B------:R-:W-:Y:S01]  /*0020*/  S2UR UR5, SR_CTAID.X ;  /* 0x00000000000579c3 */ /* 0x000fe20000002500 */
[----:B------:R-:W1:Y:S01]  /*0030*/  LDCU UR4, c[0x0][0x374] ;  /* 0x00006e80ff0477ac */ /* 0x000e620008000800 */
[----:B------:R-:W0:Y:S01]  /*0040*/  S2R R3, SR_TID.Y ;  /* 0x0000000000037919 */ /* 0x000e220000002200 */
[----:B------:R-:W0:Y:S05]  /*0050*/  LDCU UR7, c[0x0][0x364] ;  /* 0x00006c80ff0777ac */ /* 0x000e2a0008000800 */
[----:B------:R-:W1:Y:S01]  /*0060*/  S2UR UR6, SR_CTAID.Y ;  /* 0x00000000000679c3 */ /* 0x000e620000002600 */
[----:B------:R-:W2:Y:S07]  /*0070*/  LDCU.64 UR8, c[0x0][0x358] ;  /* 0x00006b00ff0877ac */ /* 0x000eae0008000a00 */
[----:B------:R-:W3:Y:S08]  /*0080*/  LDC R2, c[0x0][0x398] ;  /* 0x0000e600ff027b82 */ /* 0x000ef00000000800 */
[----:B------:R-:W4:Y:S08]  /*0090*/  LDC.64 R8, c[0x0][0x388] ;  /* 0x0000e200ff087b82 */ /* 0x000f300000000a00 */
[----:B------:R-:W5:Y:S01]  /*00a0*/  LDC.64 R74, c[0x0][0x380] ;  /* 0x0000e000ff4a7b82 */ /* 0x000f620000000a00 */
[----:B-1----:R-:W-:Y:S01]  /*00b0*/  UIMAD UR4, UR4, UR5, UR6 ;  /* 0x00000005040472a4 */ /* 0x002fe2000f8e0206 */
[----:B0-----:R-:W-:-:S05]  /*00c0*/  IMAD R76, R76, UR7, R3 ;  /* 0x000000074c4c7c24 */ /* 0x001fca000f8e0203 */
[----:B---3--:R-:W-:Y:S02]  /*00d0*/  IMAD R3, R2, UR4, RZ ;  /* 0x0000000402037c24 */ /* 0x008fe4000f8e02ff */
[----:B------:R-:W-:Y:S02]  /*00e0*/  IMAD R5, R76, R2, RZ ;  /* 0x000000024c057224 */ /* 0x000fe400078e02ff */
[----:B----4-:R-:W-:-:S05]  /*00f0*/  IMAD.WIDE R8, R3, 0x4, R8 ;  /* 0x0000000403087825 */ /* 0x010fca00078e0208 */
[----:B--2---:R-:W2:Y:S01]  /*0100*/  LDG.E R80, desc[UR8][R8.64] ;  /* 0x0000000808507981 */ /* 0x004ea2000c1e1900 */
[----:B-----5:R-:W-:-:S03]  /*0110*/  IMAD.WIDE R74, R5, 0x4, R74 ;  /* 0x00000004054a7825 */ /* 0x020fc600078e024a */
[----:B------:R-:W3:Y:S04]  /*0120*/  LDG.E R4, desc[UR8][R8.64+0x4] ;  /* 0x0000040808047981 */ /* 0x000ee8000c1e1900 */
[----:B------:R-:W2:Y:S04]  /*0130*/  LDG.E R55, desc[UR8][R74.64+0x20] ;  /* 0x000020084a377981 */ /* 0x000ea8000c1e1900 */
[----:B------:R-:W4:Y:S04]  /*0140*/  LDG.E R53, desc[UR8][R74.64+0x1c] ;  /* 0x00001c084a357981 */ /* 0x000f28000c1e1900 */
[----:B------:R-:W5:Y:S04]  /*0150*/  LDG.E R51, desc[UR8][R74.64+0x18] ;  /* 0x000018084a337981 */ /* 0x000f68000c1e1900 */
[----:B------:R-:W3:Y:S04]  /*0160*/  LDG.E R6, desc[UR8][R74.64+0x10] ;  /* 0x000010084a067981 */ /* 0x000ee8000c1e1900 */
        /* <DEDUP_REMOVED lines=10> */
[----:B------:R3:W3:Y:S04]  /*0210*/  LDG.E R72, desc[UR8][R8.64+0x20] ;  /* 0x0000200808487981 */ /* 0x0006e8000c1e1900 */
[----:B------:R0:W3:Y:S01]  /*0220*/  LDG.E R74, desc[UR8][R74.64] ;  /* 0x000000084a4a7981 */ /* 0x0000e2000c1e1900 */
[----:B------:R-:W-:Y:S01]  /*0230*/  HFMA2 R11, -RZ, RZ, 8.94069671630859375e-07, 3.125 ;  /* 0x000f4240ff0b7431 */ /* 0x000fe200000001ff */
[----:B------:R-:W-:Y:S01]  /*0240*/  MOV R13, 0xf4240 ;  /* 0x000f4240000d7802 */ /* 0x000fe20000000f00 */
[----:B------:R-:W-:-:S02]  /*0250*/  HFMA2 R15, -RZ, RZ, 8.94069671630859375e-07, 3.125 ;  /* 0x000f4240ff0f7431 */ /* 0x000fc400000001ff */
[----:B------:R-:W-:Y:S01]  /*0260*/  HFMA2 R14, -RZ, RZ, 8.94069671630859375e-07, 3.125 ;  /* 0x000f4240ff0e7431 */ /* 0x000fe200000001ff */
[----:B------:R-:W-:Y:S01]  /*0270*/  MOV R17, 0xf4240 ;  /* 0x000f424000117802 */ /* 0x000fe20000000f00 */
[----:B------:R-:W-:Y:S01]  /*0280*/  HFMA2 R19, -RZ, RZ, 8.94069671630859375e-07, 3.125 ;  /* 0x000f4240ff137431 */ /* 0x000fe200000001ff */
[----:B------:R-:W-:Y:S01]  /*0290*/  MOV R16, 0xf4240 ;  /* 0x000f424000107802 */ /* 0x000fe20000000f00 */
[----:B------:R-:W-:Y:S02]  /*02a0*/  HFMA2 R20, -RZ, RZ, 8.94069671630859375e-07, 3.125 ;  /* 0x000f4240ff147431 */ /* 0x000fe400000001ff */
[----:B------:R-:W-:Y:S02]  /*02b0*/  HFMA2 R21, -RZ, RZ, 8.94069671630859375e-07, 3.125 ;  /* 0x000f4240ff157431 */ /* 0x000fe400000001ff */
[----:B------:R-:W-:Y:S01]  /*02c0*/  HFMA2 R23, -RZ, RZ, 8.94069671630859375e-07, 3.125 ;  /* 0x000f4240ff177431 */ /* 0x000fe200000001ff */
[----:B------:R-:W-:Y:S02]  /*02d0*/  MOV R26, 0xf4240 ;  /* 0x000f4240001a7802 */ /* 0x000fe40000000f00 */
[----:B------:R-:W-:-:S02]  /*02e0*/  MOV R22, 0xf4240 ;  /* 0x000f424000167802 */ /* 0x000fc40000000f00 */
[----:B------:R-:W-:Y:S02]  /*02f0*/  MOV R29, 0xf4240 ;  /* 0x000f4240001d7802 */ /* 0x000fe40000000f00 */
[----:B------:R-:W-:Y:S01]  /*0300*/  MOV R25, 0xf4240 ;  /* 0x000f424000197802 */ /* 0x000fe20000000f00 */
[----:B------:R-:W-:Y:S01]  /*0310*/  HFMA2 R30, -RZ, RZ, 8.94069671630859375e-07, 3.125 ;  /* 0x000f4240ff1e7431 */ /* 0x000fe200000001ff */
[----:B------:R-:W-:Y:S01]  /*0320*/  MOV R27, 0xf4240 ;  /* 0x000f4240001b7802 */ /* 0x000fe20000000f00 */
[----:B------:R-:W-:Y:S01]  /*0330*/  HFMA2 R37, -RZ, RZ, 8.94069671630859375e-07, 3.125 ;  /* 0x000f4240ff257431 */ /* 0x000fe200000001ff */
[----:B------:R-:W-:Y:S01]  /*0340*/  MOV R33, 0xf4240 ;  /* 0x000f424000217802 */ /* 0x000fe20000000f00 */
[----:B------:R-:W-:Y:S01]  /*0350*/  HFMA2 R35, -RZ, RZ, 8.94069671630859375e-07, 3.125 ;  /* 0x000f4240ff237431 */ /* 0x000fe200000001ff */
[----:B------:R-:W-:Y:S02]  /*0360*/  MOV R31, 0xf4240 ;  /* 0x000f4240001f7802 */ /* 0x000fe40000000f00 */
[----:B------:R-:W-:-:S02]  /*0370*/  MOV R32, 0xf4240 ;  /* 0x000f424000207802 */ /* 0x000fc40000000f00 */
[----:B------:R-:W-:Y:S02]  /*0380*/  MOV R36, 0xf4240 ;  /* 0x000f424000247802 */ /* 0x000fe40000000f00 */
[----:B------:R-:W-:Y:S02]  /*0390*/  MOV R41, 0xf4240 ;  /* 0x000f424000297802 */ /* 0x000fe40000000f00 */
[----:B------:R-:W-:Y:S01]  /*03a0*/  MOV R39, 0xf4240 ;  /* 0x000f424000277802 */ /* 0x000fe20000000f00 */
[----:B------:R-:W-:Y:S02]  /*03b0*/  HFMA2 R42, -RZ, RZ, 8.94069671630859375e-07, 3.125 ;  /* 0x000f4240ff2a7431 */ /* 0x000fe400000001ff */
[----:B------:R-:W-:Y:S01]  /*03c0*/  HFMA2 R46, -RZ, RZ, 8.94069671630859375e-07, 3.125 ;  /* 0x000f4240ff2e7431 */ /* 0x000fe200000001ff */
[----:B------:R-:W-:Y:S02]  /*03d0*/  MOV R45, 0xf4240 ;  /* 0x000f4240002d7802 */ /* 0x000fe40000000f00 */
[----:B------:R-:W-:-:S02]  /*03e0*/  MOV R43, 0xf4240 ;  /* 0x000f4240002b7802 */ /* 0x000fc40000000f00 */
[----:B------:R-:W-:Y:S02]  /*03f0*/  MOV R49, 0xf4240 ;  /* 0x000f424000317802 */ /* 0x000fe40000000f00 */
[----:B------:R-:W-:Y:S01]  /*0400*/  MOV R47, 0xf4240 ;  /* 0x000f4240002f7802 */ /* 0x000fe20000000f00 */
[----:B------:R-:W-:Y:S02]  /*0410*/  HFMA2 R57, -RZ, RZ, 8.94069671630859375e-07, 3.125 ;  /* 0x000f4240ff397431 */ /* 0x000fe400000001ff */
[----:B------:R-:W-:Y:S01]  /*0420*/  HFMA2 R59, -RZ, RZ, 8.94069671630859375e-07, 3.125 ;  /* 0x000f4240ff3b7431 */ /* 0x000fe200000001ff */
[----:B------:R-:W-:Y:S01]  /*0430*/  MOV R78, 0xf4240 ;  /* 0x000f4240004e7802 */ /* 0x000fe20000000f00 */
[----:B------:R-:W-:Y:S02]  /*0440*/  HFMA2 R61, -RZ, RZ, 8.94069671630859375e-07, 3.125 ;  /* 0x000f4240ff3d7431 */ /* 0x000fe400000001ff */
[----:B------:R-:W-:Y:S01]  /*0450*/  HFMA2 R82, -RZ, RZ, 8.94069671630859375e-07, 3.125 ;  /* 0x000f4240ff527431 */ /* 0x000fe200000001ff */
[----:B------:R-:W-:Y:S01]  /*0460*/  MOV R84, 0xf4240 ;  /* 0x000f424000547802 */ /* 0x000fe20000000f00 */
[----:B--2---:R-:W-:-:S04]  /*0470*/  IMAD R0, R55, R80, RZ ;  /* 0x0000005037007224 */ /* 0x004fc800078e02ff */
[----:B------:R-:W-:Y:S02]  /*0480*/  IMAD R11, R0, R11, -0x66397a80 ;  /* 0x99c68580000b7424 */ /* 0x000fe400078e020b */
[-C--:B----4-:R-:W-:Y:S02]  /*0490*/  IMAD R0, R53, R80.reuse, RZ ;  /* 0x0000005035007224 */ /* 0x090fe400078e02ff */
[-C--:B-----5:R-:W-:Y:S02]  /*04a0*/  IMAD R10, R51, R80.reuse, RZ ;  /* 0x00000050330a7224 */ /* 0x0a0fe400078e02ff */
[----:B------:R-:W-:Y:S01]  /*04b0*/  IMAD R13, R0, R13, -0x66397a80 ;  /* 0x99c68580000d7424 */ /* 0x000fe200078e020d */
[-C--:B------:R-:W-:Y:S01]  /*04c0*/  IADD3 R0, PT, PT, R55, R80.reuse, RZ ;  /* 0x0000005037007210 */ /* 0x080fe20007ffe0ff */
[----:B---3--:R-:W-:Y:S02]  /*04d0*/  IMAD R9, R6, R80, RZ ;  /* 0x0000005006097224 */ /* 0x008fe400078e02ff */
[----:B------:R-:W-:-:S02]  /*04e0*/  IMAD R12, R10, R15, -0x66397a80 ;  /* 0x99c685800a0c7424 */ /* 0x000fc400078e020f */
[-C--:B------:R-:W-:Y:S02]  /*04f0*/  IMAD R10, R3, R80.reuse, RZ ;  /* 0x00000050030a7224 */ /* 0x080fe400078e02ff */
[----:B------:R-:W-:Y:S01]  /*0500*/  IMAD R0, R0, 0x26ed04c0, R11 ;  /* 0x26ed04c000007824 */ /* 0x000fe200078e020b */
[-C--:B------:R-:W-:Y:S01]  /*0510*/  IADD3 R11, PT, PT, R6, R80.reuse, RZ ;  /* 0x00000050060b7210 */ /* 0x080fe20007ffe0ff */
[----:B------:R-:W-:Y:S02]  /*0520*/  IMAD R8, R54, R80, RZ ;  /* 0x0000005036087224 */ /* 0x000fe400078e02ff */
[----:B------:R-:W-:Y:S02]  /*0530*/  IMAD R14, R9, R14, -0x66397a80 ;  /* 0x99c68580090e7424 */ /* 0x000fe400078e020e */
[----:B------:R-:W-:Y:S01]  /*0540*/  IMAD R18, R10, R17, -0x66397a80 ;  /* 0x99c685800a127424 */ /* 0x000fe200078e0211 */
[-C--:B------:R-:W-:Y:S01]  /*0550*/  IADD3 R10, PT, PT, R54, R80.reuse, RZ ;  /* 0x00000050360a7210 */ /* 0x080fe20007ffe0ff */
[----:B------:R-:W-:-:S02]  /*0560*/  IMAD R9, R7, R80, RZ ;  /* 0x0000005007097224 */ /* 0x000fc400078e02ff */
[----:B------:R-:W-:Y:S01]  /*0570*/  IMAD R15, R8, R17, -0x66397a80 ;  /* 0x99c68580080f7424 */ /* 0x000fe200078e0211 */
[-C--:B------:R-:W-:Y:S01]  /*0580*/  IADD3 R67, PT, PT, R7, R80.reuse, RZ ;  /* 0x0000005007437210 */ /* 0x080fe20007ffe0ff */
[-C--:B------:R-:W-:Y:S01]  /*0590*/  IMAD R58, R70, R80.reuse, RZ ;  /* 0x00000050463a7224 */ /* 0x080fe200078e02ff */
[-C--:B------:R-:W-:Y:S01]  /*05a0*/  IADD3 R79, PT, PT, R3, R80.reuse, RZ ;  /* 0x00000050034f7210 */ /* 0x080fe20007ffe0ff */
[----:B------:R-:W-:Y:S01]  /*05b0*/  IMAD R11, R11, 0x26ed04c0, R14 ;  /* 0x26ed04c00b0b7824 */ /* 0x000fe200078e020e */
[----:B------:R-:W-:Y:S01]  /*05c0*/  IADD3 R8, PT, PT, R53, R80, RZ ;  /* 0x0000005035087210 */ /* 0x000fe20007ffe0ff */
[----:B------:R-:W-:Y:S02]  /*05d0*/  IMAD R14, R51, R4, RZ ;  /* 0x00000004330e7224 */ /* 0x000fe400078e02ff */
[----:B------:R-:W-:Y:S01]  /*05e0*/  IMAD R16, R9, R16, -0x66397a80 ;  /* 0x99c6858009107424 */ /* 0x000fe200078e0210 */
[----:B------:R-:W-:Y:S01]  /*05f0*/  IADD3 R9, PT, PT, R51, R80, RZ ;  /* 0x0000005033097210 */ /* 0x000fe20007ffe0ff */
[----:B------:R-:W-:-:S02]  /*0600*/  IMAD R10, R10, 0x26ed04c0, R15 ;  /* 0x26ed04c00a0a7824 */ /* 0x000fc400078e020f */
[-C--:B------:R-:W-:Y:S02]  /*0610*/  IMAD R58, R58, R19.reuse, -0x66397a80 ;  /* 0x99c685803a3a7424 */ /* 0x080fe400078e0213 */
[-C--:B------:R-:W-:Y:S02]  /*0620*/  IMAD R15, R54, R4.reuse, RZ ;  /* 0x00000004360f7224 */ /* 0x080fe400078e02ff */
[----:B------:R-:W-:Y:S02]  /*0630*/  IMAD R19, R14, R19, -0x66397a80 ;  /* 0x99c685800e137424 */ /* 0x000fe400078e0213 */
[----:B------:R-:W-:Y:S02]  /*0640*/  IMAD R67, R67, 0x26ed04c0, R16 ;  /* 0x26ed04c043437824 */ /* 0x000fe400078e0210 */
[----:B------:R-:W-:Y:S01]  /*0650*/  IMAD R79, R79, 0x26ed04c0, R18 ;  /* 0x26ed04c04f4f7824 */ /* 0x000fe200078e0212 */
[----:B------:R-:W-:Y:S01]  /*0660*/  MOV R18, 0xf4240 ;  /* 0x000f424000127802 */ /* 0x000fe20000000f00 */
[----:B------:R-:W-:-:S02]  /*0670*/  IMAD R14, R7, R4, RZ ;  /* 0x00000004070e7224 */ /* 0x000fc400078e02ff */
[----:B------:R-:W-:Y:S02]  /*0680*/  IMAD R8, R8, 0x26ed04c0, R13 ;  /* 0x26ed04c008087824 */ /* 0x000fe400078e020d */
[CC--:B------:R-:W-:Y:S02]  /*0690*/  IMAD R16, R70.reuse, R4.reuse, RZ ;  /* 0x0000000446107224 */ /* 0x0c0fe400078e02ff */
[----:B------:R-:W-:Y:S02]  /*06a0*/  IMAD R9, R9, 0x26ed04c0, R12 ;  /* 0x26ed04c009097824 */ /* 0x000fe400078e020c */
[----:B------:R-:W-:Y:S02]  /*06b0*/  IMAD R13, R53, R4, RZ ;  /* 0x00000004350d7224 */ /* 0x000fe400078e02ff */
[----:B------:R-:W-:Y:S01]  /*06c0*/  IMAD R20, R15, R20, -0x66397a80 ;  /* 0x99c685800f147424 */ /* 0x000fe200078e0214 */
[-C--:B------:R-:W-:Y:S01]  /*06d0*/  IADD3 R56, PT, PT, R70, R4.reuse, RZ ;  /* 0x0000000446387210 */ /* 0x080fe20007ffe0ff */
[----:B------:R-:W-:-:S02]  /*06e0*/  IMAD R12, R55, R4, RZ ;  /* 0x00000004370c7224 */ /* 0x000fc400078e02ff */
[----:B------:R-:W-:Y:S02]  /*06f0*/  IMAD R15, R3, R4, RZ ;  /* 0x00000004030f7224 */ /* 0x000fe400078e02ff */
[----:B------:R-:W-:Y:S02]  /*0700*/  IMAD R24, R14, R21, -0x66397a80 ;  /* 0x99c685800e187424 */ /* 0x000fe400078e0215 */
[----:B------:R-:W-:Y:S02]  /*0710*/  IMAD R21, R16, R23, -0x66397a80 ;  /* 0x99c6858010157424 */ /* 0x000fe400078e0217 */
[----:B------:R-:W-:Y:S01]  /*0720*/  IMAD R18, R13, R18, -0x66397a80 ;  /* 0x99c685800d127424 */ /* 0x000fe200078e0212 */
[-C--:B------:R-:W-:Y:S01]  /*0730*/  IADD3 R65, PT, PT, R7, R4.reuse, RZ ;  /* 0x0000000407417210 */ /* 0x080fe20007ffe0ff */
[----:B------:R-:W-:Y:S01]  /*0740*/  IMAD R17, R12, R17, -0x66397a80 ;  /* 0x99c685800c117424 */ /* 0x000fe200078e0211 */
[-C--:B------:R-:W-:Y:S01]  /*0750*/  IADD3 R12, PT, PT, R55, R4.reuse, RZ ;  /* 0x00000004370c7210 */ /* 0x080fe20007ffe0ff */
[----:B------:R-:W-:-:S02]  /*0760*/  IMAD R13, R6, R4, RZ ;  /* 0x00000004060d7224 */ /* 0x000fc400078e02ff */
[----:B------:R-:W-:Y:S01]  /*0770*/  IMAD R26, R15, R26, -0x66397a80 ;  /* 0x99c685800f1a7424 */ /* 0x000fe200078e021a */
[----:B------:R-:W-:Y:S01]  /*0780*/  IADD3 R15, PT, PT, R54, R4, RZ ;  /* 0x00000004360f7210 */ /* 0x000fe20007ffe0ff */
[----:B------:R-:W-:Y:S02]  /*0790*/  IMAD R56, R56, 0x26ed04c0, R21 ;  /* 0x26ed04c038387824 */ /* 0x000fe400078e0215 */
[----:B------:R-:W-:Y:S02]  /*07a0*/  HFMA2 R21, -RZ, RZ, 8.94069671630859375e-07, 3.125 ;  /* 0x000f4240ff157431 */ /* 0x000fe400000001ff */
[----:B------:R-:W-:Y:S01]  /*07b0*/  IMAD R22, R13, R22, -0x66397a80 ;  /* 0x99c685800d167424 */ /* 0x000fe200078e0216 */
[-C--:B------:R-:W-:Y:S01]  /*07c0*/  IADD3 R13, PT, PT, R53, R4.reuse, RZ ;  /* 0x00000004350d7210 */ /* 0x080fe20007ffe0ff */
[----:B------:R-:W-:Y:S01]  /*07d0*/  IMAD R16, R55, R5, RZ ;  /* 0x0000000537107224 */ /* 0x000fe200078e02ff */
[-C--:B------:R-:W-:Y:S01]  /*07e0*/  IADD3 R81, PT, PT, R3, R4.reuse, RZ ;  /* 0x0000000403517210 */ /* 0x080fe20007ffe0ff */
[----:B------:R-:W-:Y:S01]  /*07f0*/  IMAD R12, R12, 0x26ed04c0, R17 ;  /* 0x26ed04c00c0c7824 */ /* 0x000fe200078e0211 */
[-C--:B------:R-:W-:Y:S01]  /*0800*/  IADD3 R14, PT, PT, R51, R4.reuse, RZ ;  /* 0x00000004330e7210 */ /* 0x080fe20007ffe0ff */
[----:B------:R-:W-:Y:S01]  /*0810*/  IMAD R15, R15, 0x26ed04c0, R20 ;  /* 0x26ed04c00f0f7824 */ /* 0x000fe200078e0214 */
[----:B------:R-:W-:Y:S01]  /*0820*/  IADD3 R17, PT, PT, R6, R4, RZ ;  /* 0x0000000406117210 */ /* 0x000fe20007ffe0ff */
[----:B------:R-:W-:-:S02]  /*0830*/  IMAD R65, R65, 0x26ed04c0, R24 ;  /* 0x26ed04c041417824 */ /* 0x000fc400078e0218 */
[----:B------:R-:W-:Y:S02]  /*0840*/  HFMA2 R24, -RZ, RZ, 8.94069671630859375e-07, 3.125 ;  /* 0x000f4240ff187431 */ /* 0x000fe400000001ff */
[----:B------:R-:W-:Y:S02]  /*0850*/  IMAD R20, R7, R5, RZ ;  /* 0x0000000507147224 */ /* 0x000fe400078e02ff */
[----:B------:R-:W-:Y:S02]  /*0860*/  IMAD R23, R16, R23, -0x66397a80 ;  /* 0x99c6858010177424 */ /* 0x000fe400078e0217 */
[----:B------:R-:W-:Y:S02]  /*0870*/  IMAD R16, R51, R5, RZ ;  /* 0x0000000533107224 */ /* 0x000fe400078e02ff */
[----:B------:R-:W-:Y:S02]  /*0880*/  IMAD R13, R13, 0x26ed04c0, R18 ;  /* 0x26ed04c00d0d7824 */ /* 0x000fe400078e0212 */
[----:B------:R-:W-:-:S02]  /*0890*/  IMAD R81, R81, 0x26ed04c0, R26 ;  /* 0x26ed04c051517824 */ /* 0x000fc400078e021a */
[----:B------:R-:W-:Y:S02]  /*08a0*/  IMAD R18, R53, R5, RZ ;  /* 0x0000000535127224 */ /* 0x000fe400078e02ff */
[----:B------:R-:W-:Y:S02]  /*08b0*/  IMAD R26, R20, R29, -0x66397a80 ;  /* 0x99c68580141a7424 */ /* 0x000fe400078e021d */
[----:B------:R-:W-:Y:S02]  /*08c0*/  IMAD R14, R14, 0x26ed04c0, R19 ;  /* 0x26ed04c00e0e7824 */ /* 0x000fe400078e0213 */
[----:B------:R-:W-:Y:S02]  /*08d0*/  IMAD R17, R17, 0x26ed04c0, R22 ;  /* 0x26ed04c011117824 */ /* 0x000fe400078e0216 */
[-C--:B------:R-:W-:Y:S02]  /*08e0*/  IMAD R20, R3, R5.reuse, RZ ;  /* 0x0000000503147224 */ /* 0x080fe400078e02ff */
[----:B------:R-:W-:-:S02]  /*08f0*/  IMAD R19, R6, R5, RZ ;  /* 0x0000000506137224 */ /* 0x000fc400078e02ff */
[----:B------:R-:W-:Y:S01]  /*0900*/  IMAD R22, R16, R21, -0x66397a80 ;  /* 0x99c6858010167424 */ /* 0x000fe200078e0215 */
[----:B------:R-:W-:Y:S01]  /*0910*/  IADD3 R16, PT, PT, R55, R5, RZ ;  /* 0x0000000537107210 */ /* 0x000fe20007ffe0ff */
[----:B------:R-:W-:Y:S01]  /*0920*/  IMAD R25, R18, R25, -0x66397a80 ;  /* 0x99c6858012197424 */ /* 0x000fe200078e0219 */
[-C--:B------:R-:W-:Y:S01]  /*0930*/  IADD3 R63, PT, PT, R3, R5.reuse, RZ ;  /* 0x00000005033f7210 */ /* 0x080fe20007ffe0ff */
[----:B------:R-:W-:Y:S02]  /*0940*/  IMAD R18, R54, R5, RZ ;  /* 0x0000000536127224 */ /* 0x000fe400078e02ff */
[----:B------:R-:W-:Y:S02]  /*0950*/  IMAD R28, R20, R29, -0x66397a80 ;  /* 0x99c68580141c7424 */ /* 0x000fe400078e021d */
[----:B------:R-:W-:Y:S01]  /*0960*/  IMAD R24, R19, R24, -0x66397a80 ;  /* 0x99c6858013187424 */ /* 0x000fe200078e0218 */
[-C--:B------:R-:W-:Y:S01]  /*0970*/  IADD3 R19, PT, PT, R51, R5.reuse, RZ ;  /* 0x0000000533137210 */ /* 0x080fe20007ffe0ff */
[----:B------:R-:W-:Y:S01]  /*0980*/  IMAD R16, R16, 0x26ed04c0, R23 ;  /* 0x26ed04c010107824 */ /* 0x000fe200078e0217 */
[----:B------:R-:W-:Y:S01]  /*0990*/  IADD3 R23, PT, PT, R7, R5, RZ ;  /* 0x0000000507177210 */ /* 0x000fe20007ffe0ff */
[----:B------:R-:W-:Y:S01]  /*09a0*/  IMAD R27, R18, R27, -0x66397a80 ;  /* 0x99c68580121b7424 */ /* 0x000fe200078e021b */
[-C--:B------:R-:W-:Y:S01]  /*09b0*/  IADD3 R18, PT, PT, R53, R5.reuse, RZ ;  /* 0x0000000535127210 */ /* 0x080fe20007ffe0ff */
[----:B------:R-:W-:-:S02]  /*09c0*/  IMAD R21, R70, R5, RZ ;  /* 0x0000000546157224 */ /* 0x000fc400078e02ff */
[----:B------:R-:W-:Y:S02]  /*09d0*/  IMAD R63, R63, 0x26ed04c0, R28 ;  /* 0x26ed04c03f3f7824 */ /* 0x000fe400078e021c */
[----:B------:R-:W-:Y:S02]  /*09e0*/  HFMA2 R28, -RZ, RZ, 8.94069671630859375e-07, 3.125 ;  /* 0x000f4240ff1c7431 */ /* 0x000fe400000001ff */
[----:B------:R-:W-:Y:S02]  /*09f0*/  IMAD R19, R19, 0x26ed04c0, R22 ;  /* 0x26ed04c013137824 */ /* 0x000fe400078e0216 */
[----:B------:R-:W-:Y:S01]  /*0a00*/  IMAD R30, R21, R30, -0x66397a80 ;  /* 0x99c68580151e7424 */ /* 0x000fe200078e021e */
[----:B------:R-:W-:Y:S01]  /*0a10*/  IADD3 R21, PT, PT, R6, R5, RZ ;  /* 0x0000000506157210 */ /* 0x000fe20007ffe0ff */
[----:B------:R-:W-:Y:S02]  /*0a20*/  IMAD R22, R55, R68, RZ ;  /* 0x0000004437167224 */ /* 0x000fe400078e02ff */
[----:B------:R-:W-:-:S02]  /*0a30*/  IMAD R23, R23, 0x26ed04c0, R26 ;  /* 0x26ed04c017177824 */ /* 0x000fc400078e021a */
[----:B------:R-:W-:Y:S02]  /*0a40*/  IMAD R18, R18, 0x26ed04c0, R25 ;  /* 0x26ed04c012127824 */ /* 0x000fe400078e0219 */
[CC--:B------:R-:W-:Y:S01]  /*0a50*/  IMAD R26, R54.reuse, R68.reuse, RZ ;  /* 0x00000044361a7224 */ /* 0x0c0fe200078e02ff */
[----:B------:R-:W-:Y:S01]  /*0a60*/  IADD3 R20, PT, PT, R54, R5, RZ ;  /* 0x0000000536147210 */ /* 0x000fe20007ffe0ff */
[-C--:B------:R-:W-:Y:S02]  /*0a70*/  IMAD R25, R51, R68.reuse, RZ ;  /* 0x0000004433197224 */ /* 0x080fe400078e02ff */
[----:B------:R-:W-:Y:S01]  /*0a80*/  IMAD R29, R22, R29, -0x66397a80 ;  /* 0x99c68580161d7424 */ /* 0x000fe200078e021d */
[----:B------:R-:W-:Y:S01]  /*0a90*/  IADD3 R22, PT, PT, R55, R68, RZ ;  /* 0x0000004437167210 */ /* 0x000fe20007ffe0ff */
[----:B------:R-:W-:Y:S02]  /*0aa0*/  IMAD R21, R21, 0x26ed04c0, R24 ;  /* 0x26ed04c015157824 */ /* 0x000fe400078e0218 */
[----:B------:R-:W-:-:S02]  /*0ab0*/  IMAD R33, R26, R33, -0x66397a80 ;  /* 0x99c685801a217424 */ /* 0x000fc400078e0221 */
[----:B------:R-:W-:Y:S02]  /*0ac0*/  IMAD R24, R53, R68, RZ ;  /* 0x0000004435187224 */ /* 0x000fe400078e02ff */
[----:B------:R-:W-:Y:S02]  /*0ad0*/  IMAD R28, R25, R28, -0x66397a80 ;  /* 0x99c68580191c7424 */ /* 0x000fe400078e021c */
[-C--:B------:R-:W-:Y:S02]  /*0ae0*/  IMAD R26, R3, R68.reuse, RZ ;  /* 0x00000044031a7224 */ /* 0x080fe400078e02ff */
[-C--:B------:R-:W-:Y:S01]  /*0af0*/  IMAD R25, R7, R68.reuse, RZ ;  /* 0x0000004407197224 */ /* 0x080fe200078e02ff */
[----:B------:R-:W-:Y:S01]  /*0b00*/  IADD3 R83, PT, PT, R70, R5, RZ ;  /* 0x0000000546537210 */ /* 0x000fe20007ffe0ff */
[----:B------:R-:W-:Y:S02]  /*0b10*/  IMAD R20, R20, 0x26ed04c0, R27 ;  /* 0x26ed04c014147824 */ /* 0x000fe400078e021b */
[----:B------:R-:W-:-:S02]  /*0b20*/  IMAD R27, R70, R68, RZ ;  /* 0x00000044461b7224 */ /* 0x000fc400078e02ff */
[----:B------:R-:W-:Y:S01]  /*0b30*/  IMAD R22, R22, 0x26ed04c0, R29 ;  /* 0x26ed04c016167824 */ /* 0x000fe200078e021d */
[-C--:B------:R-:W-:Y:S01]  /*0b40*/  IADD3 R29, PT, PT, R7, R68.reuse, RZ ;  /* 0x00000044071d7210 */ /* 0x080fe20007ffe0ff */
[----:B------:R-:W-:Y:S02]  /*0b50*/  IMAD R31, R24, R31, -0x66397a80 ;  /* 0x99c68580181f7424 */ /* 0x000fe400078e021f */
[----:B------:R-:W-:Y:S01]  /*0b60*/  IMAD R34, R26, R37, -0x66397a80 ;  /* 0x99c685801a227424 */ /* 0x000fe200078e0225 */
[-C--:B------:R-:W-:Y:S01]  /*0b70*/  IADD3 R26, PT, PT, R54, R68.reuse, RZ ;  /* 0x00000044361a7210 */ /* 0x080fe20007ffe0ff */
[-C--:B------:R-:W-:Y:S01]  /*0b80*/  IMAD R24, R6, R68.reuse, RZ ;  /* 0x0000004406187224 */ /* 0x080fe200078e02ff */
[----:B------:R-:W-:Y:S01]  /*0b90*/  IADD3 R85, PT, PT, R70, R68, RZ ;  /* 0x0000004446557210 */ /* 0x000fe20007ffe0ff */
[----:B------:R-:W-:Y:S01]  /*0ba0*/  IMAD R32, R25, R32, -0x66397a80 ;  /* 0x99c6858019207424 */ /* 0x000fe200078e0220 */
[----:B------:R-:W-:Y:S01]  /*0bb0*/  IADD3 R25, PT, PT, R51, R68, RZ ;  /* 0x0000004433197210 */ /* 0x000fe20007ffe0ff */
[----:B------:R-:W-:Y:S01]  /*0bc0*/  IMAD R36, R27, R36, -0x66397a80 ;  /* 0x99c685801b247424 */ /* 0x000fe200078e0224 */
[----:B------:R-:W-:Y:S01]  /*0bd0*/  IADD3 R27, PT, PT, R6, R68, RZ ;  /* 0x00000044061b7210 */ /* 0x000fe20007ffe0ff */
[----:B------:R-:W-:-:S02]  /*0be0*/  IMAD R83, R83, 0x26ed04c0, R30 ;  /* 0x26ed04c053537824 */ /* 0x000fc400078e021e */
[----:B------:R-:W-:Y:S02]  /*0bf0*/  IMAD R30, R24, R35, -0x66397a80 ;  /* 0x99c68580181e7424 */ /* 0x000fe400078e0223 */
[----:B------:R-:W-:Y:S02]  /*0c00*/  IMAD R29, R29, 0x26ed04c0, R32 ;  /* 0x26ed04c01d1d7824 */ /* 0x000fe400078e0220 */
[----:B------:R-:W-:Y:S02]  /*0c10*/  IMAD R26, R26, 0x26ed04c0, R33 ;  /* 0x26ed04c01a1a7824 */ /* 0x000fe400078e0221 */
[----:B------:R-:W-:Y:S02]  /*0c20*/  HFMA2 R33, -RZ, RZ, 8.94069671630859375e-07, 3.125 ;  /* 0x000f4240ff217431 */ /* 0x000fe400000001ff */
[----:B------:R-:W-:Y:S01]  /*0c30*/  IMAD R32, R7, R66, RZ ;  /* 0x0000004207207224 */ /* 0x000fe200078e02ff */
[----:B------:R-:W-:Y:S01]  /*0c40*/  IADD3 R24, PT, PT, R53, R68, RZ ;  /* 0x0000004435187210 */ /* 0x000fe20007ffe0ff */
[----:B------:R-:W-:-:S02]  /*0c50*/  IMAD R25, R25, 0x26ed04c0, R28 ;  /* 0x26ed04c019197824 */ /* 0x000fc400078e021c */
[----:B------:R-:W-:Y:S02]  /*0c60*/  IMAD R85, R85, 0x26ed04c0, R36 ;  /* 0x26ed04c055557824 */ /* 0x000fe400078e0224 */
[----:B------:R-:W-:Y:S02]  /*0c70*/  HFMA2 R36, -RZ, RZ, 8.94069671630859375e-07, 3.125 ;  /* 0x000f4240ff247431 */ /* 0x000fe400000001ff */
[----:B------:R-:W-:Y:S02]  /*0c80*/  IMAD R28, R55, R66, RZ ;  /* 0x00000042371c7224 */ /* 0x000fe400078e02ff */
[----:B------:R-:W-:Y:S01]  /*0c90*/  IMAD R27, R27, 0x26ed04c0, R30 ;  /* 0x26ed04c01b1b7824 */ /* 0x000fe200078e021e */
[----:B------:R-:W-:Y:S01]  /*0ca0*/  IADD3 R77, PT, PT, R3, R68, RZ ;  /* 0x00000044034d7210 */ /* 0x000fe20007ffe0ff */
[----:B------:R-:W-:Y:S02]  /*0cb0*/  IMAD R30, R53, R66, RZ ;  /* 0x00000042351e7224 */ /* 0x000fe400078e02ff */
[----:B------:R-:W-:-:S02]  /*0cc0*/  IMAD R38, R32, R41, -0x66397a80 ;  /* 0x99c6858020267424 */ /* 0x000fc400078e0229 */
[CC--:B------:R-:W-:Y:S02]  /*0cd0*/  IMAD R32, R3.reuse, R66.reuse, RZ ;  /* 0x0000004203207224 */ /* 0x0c0fe400078e02ff */
[----:B------:R-:W-:Y:S01]  /*0ce0*/  IMAD R35, R28, R35, -0x66397a80 ;  /* 0x99c685801c237424 */ /* 0x000fe200078e0223 */
[-C--:B0-----:R-:W-:Y:S01]  /*0cf0*/  IADD3 R75, PT, PT, R3, R66.reuse, RZ ;  /* 0x00000042034b7210 */ /* 0x081fe20007ffe0ff */
[----:B------:R-:W-:Y:S02]  /*0d00*/  IMAD R24, R24, 0x26ed04c0, R31 ;  /* 0x26ed04c018187824 */ /* 0x000fe400078e021f */
[-C--:B------:R-:W-:Y:S02]  /*0d10*/  IMAD R28, R51, R66.reuse, RZ ;  /* 0x00000042331c7224 */ /* 0x080fe400078e02ff */
[----:B------:R-:W-:Y:S02]  /*0d20*/  IMAD R37, R30, R37, -0x66397a80 ;  /* 0x99c685801e257424 */ /* 0x000fe400078e0225 */
[----:B------:R-:W-:-:S02]  /*0d30*/  IMAD R31, R6, R66, RZ ;  /* 0x00000042061f7224 */ /* 0x000fc400078e02ff */
[-C--:B------:R-:W-:Y:S02]  /*0d40*/  IMAD R30, R54, R66.reuse, RZ ;  /* 0x00000042361e7224 */ /* 0x080fe400078e02ff */
[----:B------:R-:W-:Y:S02]  /*0d50*/  IMAD R40, R32, R41, -0x66397a80 ;  /* 0x99c6858020287424 */ /* 0x000fe400078e0229 */
[----:B------:R-:W-:Y:S01]  /*0d60*/  IMAD R77, R77, 0x26ed04c0, R34 ;  /* 0x26ed04c04d4d7824 */ /* 0x000fe200078e0222 */
[-C--:B------:R-:W-:Y:S01]  /*0d70*/  IADD3 R32, PT, PT, R54, R66.reuse, RZ ;  /* 0x0000004236207210 */ /* 0x080fe20007ffe0ff */
[----:B------:R-:W-:Y:S01]  /*0d80*/  IMAD R34, R28, R33, -0x66397a80 ;  /* 0x99c685801c227424 */ /* 0x000fe200078e0221 */
[----:B------:R-:W-:Y:S01]  /*0d90*/  IADD3 R28, PT, PT, R55, R66, RZ ;  /* 0x00000042371c7210 */ /* 0x000fe20007ffe0ff */
[----:B------:R-:W-:Y:S01]  /*0da0*/  IMAD R36, R31, R36, -0x66397a80 ;  /* 0x99c685801f247424 */ /* 0x000fe200078e0224 */
[-C--:B------:R-:W-:Y:S01]  /*0db0*/  IADD3 R31, PT, PT, R51, R66.reuse, RZ ;  /* 0x00000042331f7210 */ /* 0x080fe20007ffe0ff */
[----:B------:R-:W-:Y:S01]  /*0dc0*/  IMAD R39, R30, R39, -0x66397a80 ;  /* 0x99c685801e277424 */ /* 0x000fe200078e0227 */
[----:B------:R-:W-:Y:S01]  /*0dd0*/  IADD3 R30, PT, PT, R53, R66, RZ ;  /* 0x00000042351e7210 */ /* 0x000fe20007ffe0ff */
[----:B------:R-:W-:-:S02]  /*0de0*/  IMAD R75, R75, 0x26ed04c0, R40 ;  /* 0x26ed04c04b4b7824 */ /* 0x000fc400078e0228 */
[----:B------:R-:W-:Y:S02]  /*0df0*/  HFMA2 R40, -RZ, RZ, 8.94069671630859375e-07, 3.125 ;  /* 0x000f4240ff287431 */ /* 0x000fe400000001ff */
[-C--:B------:R-:W-:Y:S02]  /*0e00*/  IMAD R33, R70, R66.reuse, RZ ;  /* 0x0000004246217224 */ /* 0x080fe400078e02ff */
[----:B------:R-:W-:Y:S01]  /*0e10*/  IMAD R28, R28, 0x26ed04c0, R35 ;  /* 0x26ed04c01c1c7824 */ /* 0x000fe200078e0223 */
[----:B------:R-:W-:Y:S01]  /*0e20*/  IADD3 R35, PT, PT, R7, R66, RZ ;  /* 0x0000004207237210 */ /* 0x000fe20007ffe0ff */
[----:B------:R-:W-:Y:S02]  /*0e30*/  IMAD R32, R32, 0x26ed04c0, R39 ;  /* 0x26ed04c020207824 */ /* 0x000fe400078e0227 */
[----:B------:R-:W-:Y:S02]  /*0e40*/  HFMA2 R39, -RZ, RZ, 8.94069671630859375e-07, 3.125 ;  /* 0x000f4240ff277431 */ /* 0x000fe400000001ff */
[----:B------:R-:W-:-:S02]  /*0e50*/  IMAD R31, R31, 0x26ed04c0, R34 ;  /* 0x26ed04c01f1f7824 */ /* 0x000fc400078e0222 */
[----:B------:R-:W-:Y:S02]  /*0e60*/  IMAD R30, R30, 0x26ed04c0, R37 ;  /* 0x26ed04c01e1e7824 */ /* 0x000fe400078e0225 */
[----:B------:R-:W-:Y:S02]  /*0e70*/  IMAD R34, R55, R64, RZ ;  /* 0x0000004037227224 */ /* 0x000fe400078e02ff */
[----:B------:R-:W-:Y:S01]  /*0e80*/  IMAD R42, R33, R42, -0x66397a80 ;  /* 0x99c68580212a7424 */ /* 0x000fe200078e022a */
[----:B------:R-:W-:Y:S01]  /*0e90*/  IADD3 R33, PT, PT, R6, R66, RZ ;  /* 0x0000004206217210 */ /* 0x000fe20007ffe0ff */
[----:B------:R-:W-:Y:S01]  /*0ea0*/  IMAD R37, R51, R64, RZ ;  /* 0x0000004033257224 */ /* 0x000fe200078e02ff */
[----:B------:R-:W-:Y:S01]  /*0eb0*/  IADD3 R87, PT, PT, R70, R66, RZ ;  /* 0x0000004246577210 */ /* 0x000fe20007ffe0ff */
[----:B------:R-:W-:Y:S02]  /*0ec0*/  IMAD R35, R35, 0x26ed04c0, R38 ;  /* 0x26ed04c023237824 */ /* 0x000fe400078e0226 */
[----:B------:R-:W-:-:S02]  /*0ed0*/  IMAD R41, R34, R41, -0x66397a80 ;  /* 0x99c6858022297424 */ /* 0x000fc400078e0229 */
[----:B------:R-:W-:Y:S02]  /*0ee0*/  IMAD R38, R54, R64, RZ ;  /* 0x0000004036267224 */ /* 0x000fe400078e02ff */
[----:B------:R-:W-:Y:S02]  /*0ef0*/  IMAD R40, R37, R40, -0x66397a80 ;  /* 0x99c6858025287424 */ /* 0x000fe400078e0228 */
[-C--:B------:R-:W-:Y:S02]  /*0f00*/  IMAD R34, R6, R64.reuse, RZ ;  /* 0x0000004006227224 */ /* 0x080fe400078e02ff */
[----:B------:R-:W-:Y:S02]  /*0f10*/  IMAD R37, R3, R64, RZ ;  /* 0x0000004003257224 */ /* 0x000fe400078e02ff */
[----:B------:R-:W-:Y:S02]  /*0f20*/  IMAD R33, R33, 0x26ed04c0, R36 ;  /* 0x26ed04c021217824 */ /* 0x000fe400078e0224 */
[----:B------:R-:W-:-:S02]  /*0f30*/  IMAD R87, R87, 0x26ed04c0, R42 ;  /* 0x26ed04c057577824 */ /* 0x000fc400078e022a */
[-C--:B------:R-:W-:Y:S02]  /*0f40*/  IMAD R36, R53, R64.reuse, RZ ;  /* 0x0000004035247224 */ /* 0x080fe400078e02ff */
[----:B------:R-:W-:Y:S02]  /*0f50*/  IMAD R45, R38, R45, -0x66397a80 ;  /* 0x99c68580262d7424 */ /* 0x000fe400078e022d */
[----:B------:R-:W-:Y:S01]  /*0f60*/  IMAD R42, R34, R39, -0x66397a80 ;  /* 0x99c68580222a7424 */ /* 0x000fe200078e0227 */
[-C--:B------:R-:W-:Y:S01]  /*0f70*/  IADD3 R34, PT, PT, R55, R64.reuse, RZ ;  /* 0x0000004037227210 */ /* 0x080fe20007ffe0ff */
[----:B------:R-:W-:Y:S02]  /*0f80*/  IMAD R38, R70, R64, RZ ;  /* 0x0000004046267224 */ /* 0x000fe400078e02ff */
[----:B------:R-:W-:Y:S01]  /*0f90*/  IMAD R46, R37, R46, -0x66397a80 ;  /* 0x99c68580252e7424 */ /* 0x000fe200078e022e */
[----:B------:R-:W-:Y:S01]  /*0fa0*/  IADD3 R37, PT, PT, R51, R64, RZ ;  /* 0x0000004033257210 */ /* 0x000fe20007ffe0ff */
[----:B------:R-:W-:-:S02]  /*0fb0*/  IMAD R43, R36, R43, -0x66397a80 ;  /* 0x99c68580242b7424 */ /* 0x000fc400078e022b */
[CC--:B------:R-:W-:Y:S02]  /*0fc0*/  IMAD R36, R7.reuse, R64.reuse, RZ ;  /* 0x0000004007247224 */ /* 0x0c0fe400078e02ff */
[----:B------:R-:W-:Y:S01]  /*0fd0*/  IMAD R48, R38, R49, -0x66397a80 ;  /* 0x99c6858026307424 */ /* 0x000fe200078e0231 */
[-C--:B------:R-:W-:Y:S01]  /*0fe0*/  IADD3 R38, PT, PT, R54, R64.reuse, RZ ;  /* 0x0000004036267210 */ /* 0x080fe20007ffe0ff */
[----:B------:R-:W-:Y:S01]  /*0ff0*/  IMAD R34, R34, 0x26ed04c0, R41 ;  /* 0x26ed04c022227824 */ /* 0x000fe200078e0229 */
[-C--:B------:R-:W-:Y:S01]  /*1000*/  IADD3 R41, PT, PT, R7, R64.reuse, RZ ;  /* 0x0000004007297210 */ /* 0x080fe20007ffe0ff */
[----:B------:R-:W-:Y:S01]  /*1010*/  IMAD R37, R37, 0x26ed04c0, R40 ;  /* 0x26ed04c025257824 */ /* 0x000fe200078e0228 */
[----:B------:R-:W-:Y:S01]  /*1020*/  IADD3 R73, PT, PT, R3, R64, RZ ;  /* 0x0000004003497210 */ /* 0x000fe20007ffe0ff */
[-C--:B------:R-:W-:Y:S02]  /*1030*/  IMAD R44, R36, R47.reuse, -0x66397a80 ;  /* 0x99c68580242c7424 */ /* 0x080fe400078e022f */
[----:B------:R-:W-:Y:S01]  /*1040*/  IMAD R40, R55, R62, RZ ;  /* 0x0000003e37287224 */ /* 0x000fe200078e02ff */
[-C--:B------:R-:W-:Y:S01]  /*1050*/  IADD3 R39, PT, PT, R6, R64.reuse, RZ ;  /* 0x0000004006277210 */ /* 0x080fe20007ffe0ff */
[----:B------:R-:W-:Y:S01]  /*1060*/  IMAD R38, R38, 0x26ed04c0, R45 ;  /* 0x26ed04c026267824 */ /* 0x000fe200078e022d */
[----:B------:R-:W-:Y:S01]  /*1070*/  IADD3 R89, PT, PT, R70, R64, RZ ;  /* 0x0000004046597210 */ /* 0x000fe20007ffe0ff */
[----:B------:R-:W-:Y:S01]  /*1080*/  IMAD R41, R41, 0x26ed04c0, R44 ;  /* 0x26ed04c029297824 */ /* 0x000fe200078e022c */
[----:B------:R-:W-:Y:S01]  /*1090*/  MOV R45, 0xf4240 ;  /* 0x000f4240002d7802 */ /* 0x000fe20000000f00 */
[----:B------:R-:W-:-:S02]  /*10a0*/  IMAD R47, R40, R47, -0x66397a80 ;  /* 0x99c68580282f7424 */ /* 0x000fc400078e022f */
[CC--:B------:R-:W-:Y:S02]  /*10b0*/  IMAD R40, R53.reuse, R62.reuse, RZ ;  /* 0x0000003e35287224 */ /* 0x0c0fe400078e02ff */
[----:B------:R-:W-:Y:S01]  /*10c0*/  IMAD R44, R54, R62, RZ ;  /* 0x0000003e362c7224 */ /* 0x000fe200078e02ff */
[----:B------:R-:W-:Y:S01]  /*10d0*/  IADD3 R36, PT, PT, R53, R64, RZ ;  /* 0x0000004035247210 */ /* 0x000fe20007ffe0ff */
[----:B------:R-:W-:Y:S02]  /*10e0*/  IMAD R73, R73, 0x26ed04c0, R46 ;  /* 0x26ed04c049497824 */ /* 0x000fe400078e022e */
[----:B------:R-:W-:Y:S02]  /*10f0*/  HFMA2 R46, -RZ, RZ, 8.94069671630859375e-07, 3.125 ;  /* 0x000f4240ff2e7431 */ /* 0x000fe400000001ff */
[----:B------:R-:W-:Y:S02]  /*1100*/  IMAD R39, R39, 0x26ed04c0, R42 ;  /* 0x26ed04c027277824 */ /* 0x000fe400078e022a */
[----:B------:R-:W-:Y:S01]  /*1110*/  IMAD R89, R89, 0x26ed04c0, R48 ;  /* 0x26ed04c059597824 */ /* 0x000fe200078e0230 */
[----:B------:R-:W-:Y:S01]  /*1120*/  MOV R48, 0xf4240 ;  /* 0x000f424000307802 */ /* 0x000fe20000000f00 */
[----:B------:R-:W-:-:S02]  /*1130*/  IMAD R42, R6, R62, RZ ;  /* 0x0000003e062a7224 */ /* 0x000fc400078e02ff */
[----:B------:R-:W-:Y:S01]  /*1140*/  IMAD R49, R40, R49, -0x66397a80 ;  /* 0x99c6858028317424 */ /* 0x000fe200078e0231 */
[-C--:B------:R-:W-:Y:S01]  /*1150*/  IADD3 R40, PT, PT, R55, R62.reuse, RZ ;  /* 0x0000003e37287210 */ /* 0x080fe20007ffe0ff */
[----:B------:R-:W-:Y:S02]  /*1160*/  IMAD R44, R44, R45, -0x66397a80 ;  /* 0x99c685802c2c7424 */ /* 0x000fe400078e022d */
[-C--:B------:R-:W-:Y:S02]  /*1170*/  IMAD R45, R7, R62.reuse, RZ ;  /* 0x0000003e072d7224 */ /* 0x080fe400078e02ff */
[----:B------:R-:W-:Y:S02]  /*1180*/  IMAD R36, R36, 0x26ed04c0, R43 ;  /* 0x26ed04c024247824 */ /* 0x000fe400078e022b */
[----:B------:R-:W-:Y:S02]  /*1190*/  IMAD R43, R51, R62, RZ ;  /* 0x0000003e332b7224 */ /* 0x000fe400078e02ff */
[----:B------:R-:W-:-:S02]  /*11a0*/  IMAD R50, R42, R57, -0x66397a80 ;  /* 0x99c685802a327424 */ /* 0x000fc400078e0239 */
[----:B------:R-:W-:Y:S01]  /*11b0*/  IMAD R57, R45, R48, -0x66397a80 ;  /* 0x99c685802d397424 */ /* 0x000fe200078e0230 */
[-C--:B------:R-:W-:Y:S01]  /*11c0*/  IADD3 R45, PT, PT, R54, R62.reuse, RZ ;  /* 0x0000003e362d7210 */ /* 0x080fe20007ffe0ff */
[----:B------:R-:W-:Y:S01]  /*11d0*/  IMAD R40, R40, 0x26ed04c0, R47 ;  /* 0x26ed04c028287824 */ /* 0x000fe200078e022f */
[----:B------:R-:W-:Y:S01]  /*11e0*/  IADD3 R47, PT, PT, R6, R62, RZ ;  /* 0x0000003e062f7210 */ /* 0x000fe20007ffe0ff */
[----:B------:R-:W-:Y:S01]  /*11f0*/  IMAD R43, R43, R46, -0x66397a80 ;  /* 0x99c685802b2b7424 */ /* 0x000fe200078e022e */
[-C--:B------:R-:W-:Y:S01]  /*1200*/  IADD3 R48, PT, PT, R7, R62.reuse, RZ ;  /* 0x0000003e07307210 */ /* 0x080fe20007ffe0ff */
[-C--:B------:R-:W-:Y:S02]  /*1210*/  IMAD R46, R3, R62.reuse, RZ ;  /* 0x0000003e032e7224 */ /* 0x080fe400078e02ff */
[----:B------:R-:W-:Y:S02]  /*1220*/  IMAD R44, R45, 0x26ed04c0, R44 ;  /* 0x26ed04c02d2c7824 */ /* 0x000fe400078e022c */
[----:B------:R-:W-:Y:S01]  /*1230*/  IMAD R45, R47, 0x26ed04c0, R50 ;  /* 0x26ed04c02f2d7824 */ /* 0x000fe200078e0232 */
[-C--:B------:R-:W-:Y:S01]  /*1240*/  IADD3 R71, PT, PT, R3, R62.reuse, RZ ;  /* 0x0000003e03477210 */ /* 0x080fe20007ffe0ff */
[----:B------:R-:W-:Y:S01]  /*1250*/  IMAD R52, R46, R59, -0x66397a80 ;  /* 0x99c685802e347424 */ /* 0x000fe200078e023b */
[----:B------:R-:W-:Y:S01]  /*1260*/  IADD3 R46, PT, PT, R51, R62, RZ ;  /* 0x0000003e332e7210 */ /* 0x000fe20007ffe0ff */
[----:B------:R-:W-:-:S02]  /*1270*/  IMAD R47, R48, 0x26ed04c0, R57 ;  /* 0x26ed04c0302f7824 */ /* 0x000fc400078e0239 */
[----:B------:R-:W-:Y:S01]  /*1280*/  HFMA2 R57, -RZ, RZ, 8.94069671630859375e-07, 3.125 ;  /* 0x000f4240ff397431 */ /* 0x000fe200000001ff */
[-C--:B------:R-:W-:Y:S01]  /*1290*/  IADD3 R42, PT, PT, R53, R62.reuse, RZ ;  /* 0x0000003e352a7210 */ /* 0x080fe20007ffe0ff */
[-C--:B------:R-:W-:Y:S02]  /*12a0*/  IMAD R91, R70, R62.reuse, RZ ;  /* 0x0000003e465b7224 */ /* 0x080fe400078e02ff */
[----:B------:R-:W-:Y:S02]  /*12b0*/  IMAD R43, R46, 0x26ed04c0, R43 ;  /* 0x26ed04c02e2b7824 */ /* 0x000fe400078e022b */
[----:B------:R-:W-:Y:S01]  /*12c0*/  IMAD R71, R71, 0x26ed04c0, R52 ;  /* 0x26ed04c047477824 */ /* 0x000fe200078e0234 */
[----:B------:R-:W-:Y:S01]  /*12d0*/  MOV R52, 0xf4240 ;  /* 0x000f424000347802 */ /* 0x000fe20000000f00 */
[----:B------:R-:W-:Y:S01]  /*12e0*/  IMAD R42, R42, 0x26ed04c0, R49 ;  /* 0x26ed04c02a2a7824 */ /* 0x000fe200078e0231 */
[----:B------:R-:W-:Y:S01]  /*12f0*/  IADD3 R50, PT, PT, R70, R62, RZ ;  /* 0x0000003e46327210 */ /* 0x000fe20007ffe0ff */
[----:B------:R-:W-:-:S02]  /*1300*/  IMAD R46, R55, R60, RZ ;  /* 0x0000003c372e7224 */ /* 0x000fc400078e02ff */
[-C--:B------:R-:W-:Y:S02]  /*1310*/  IMAD R48, R53, R60.reuse, RZ ;  /* 0x0000003c35307224 */ /* 0x080fe400078e02ff */
[----:B------:R-:W-:Y:S02]  /*1320*/  IMAD R49, R51, R60, RZ ;  /* 0x0000003c33317224 */ /* 0x000fe400078e02ff */
[----:B------:R-:W-:Y:S02]  /*1330*/  IMAD R91, R91, R78, -0x66397a80 ;  /* 0x99c685805b5b7424 */ /* 0x000fe400078e024e */
[----:B------:R-:W-:Y:S01]  /*1340*/  IMAD R57, R46, R57, -0x66397a80 ;  /* 0x99c685802e397424 */ /* 0x000fe200078e0239 */
[-C--:B------:R-:W-:Y:S01]  /*1350*/  IADD3 R46, PT, PT, R55, R60.reuse, RZ ;  /* 0x0000003c372e7210 */ /* 0x080fe20007ffe0ff */
[----:B------:R-:W-:Y:S01]  /*1360*/  IMAD R59, R48, R59, -0x66397a80 ;  /* 0x99c68580303b7424 */ /* 0x000fe200078e023b */
[----:B------:R-:W-:Y:S01]  /*1370*/  IADD3 R48, PT, PT, R53, R60, RZ ;  /* 0x0000003c35307210 */ /* 0x000fe20007ffe0ff */
[----:B------:R-:W-:Y:S01]  /*1380*/  IMAD R52, R49, R52, -0x66397a80 ;  /* 0x99c6858031347424 */ /* 0x000fe200078e0234 */
[----:B------:R-:W-:Y:S01]  /*1390*/  IADD3 R49, PT, PT, R51, R60, RZ ;  /* 0x0000003c33317210 */ /* 0x000fe20007ffe0ff */
[----:B------:R-:W-:-:S02]  /*13a0*/  IMAD R91, R50, 0x26ed04c0, R91 ;  /* 0x26ed04c0325b7824 */ /* 0x000fc400078e025b */
[-C--:B------:R-:W-:Y:S02]  /*13b0*/  IMAD R50, R55, R72.reuse, RZ ;  /* 0x0000004837327224 */ /* 0x080fe400078e02ff */
[----:B------:R-:W-:Y:S02]  /*13c0*/  IMAD R46, R46, 0x26ed04c0, R57 ;  /* 0x26ed04c02e2e7824 */ /* 0x000fe400078e0239 */
[----:B------:R-:W-:Y:S01]  /*13d0*/  IMAD R48, R48, 0x26ed04c0, R59 ;  /* 0x26ed04c030307824 */ /* 0x000fe200078e023b */
[----:B------:R-:W-:Y:S01]  /*13e0*/  MOV R59, 0xf4240 ;  /* 0x000f4240003b7802 */ /* 0x000fe20000000f00 */
[----:B------:R-:W-:Y:S02]  /*13f0*/  IMAD R49, R49, 0x26ed04c0, R52 ;  /* 0x26ed04c031317824 */ /* 0x000fe400078e0234 */
[----:B------:R-:W-:Y:S01]  /*1400*/  IMAD R57, R50, R61, -0x66397a80 ;  /* 0x99c6858032397424 */ /* 0x000fe200078e023d */
[-C--:B------:R-:W-:Y:S01]  /*1410*/  IADD3 R50, PT, PT, R55, R72.reuse, RZ ;  /* 0x0000004837327210 */ /* 0x080fe20007ffe0ff */
[----:B------:R-:W-:-:S02]  /*1420*/  IMAD R52, R53, R72, RZ ;  /* 0x0000004835347224 */ /* 0x000fc400078e02ff */
[-C--:B------:R-:W-:Y:S02]  /*1430*/  IMAD R55, R51, R72.reuse, RZ ;  /* 0x0000004833377224 */ /* 0x080fe400078e02ff */
[----:B------:R-:W-:Y:S01]  /*1440*/  IMAD R59, R52, R59, -0x66397a80 ;  /* 0x99c68580343b7424 */ /* 0x000fe200078e023b */
[-C--:B------:R-:W-:Y:S01]  /*1450*/  IADD3 R52, PT, PT, R53, R72.reuse, RZ ;  /* 0x0000004835347210 */ /* 0x080fe20007ffe0ff */
[----:B------:R-:W-:Y:S01]  /*1460*/  IMAD R50, R50, 0x26ed04c0, R57 ;  /* 0x26ed04c032327824 */ /* 0x000fe200078e0239 */
[----:B------:R-:W-:Y:S01]  /*1470*/  IADD3 R57, PT, PT, R51, R72, RZ ;  /* 0x0000004833397210 */ /* 0x000fe20007ffe0ff */
[----:B------:R-:W-:Y:S02]  /*1480*/  IMAD R78, R55, R78, -0x66397a80 ;  /* 0x99c68580374e7424 */ /* 0x000fe400078e024e */
[----:B------:R-:W-:Y:S02]  /*1490*/  IMAD R51, R52, 0x26ed04c0, R59 ;  /* 0x26ed04c034337824 */ /* 0x000fe400078e023b */
[----:B------:R-:W-:-:S02]  /*14a0*/  IMAD R52, R57, 0x26ed04c0, R78 ;  /* 0x26ed04c039347824 */ /* 0x000fc400078e024e */
[----:B------:R-:W-:Y:S02]  /*14b0*/  HFMA2 R78, -RZ, RZ, 8.94069671630859375e-07, 3.125 ;  /* 0x000f4240ff4e7431 */ /* 0x000fe400000001ff */
[-C--:B------:R-:W-:Y:S02]  /*14c0*/  IMAD R69, R3, R60.reuse, RZ ;  /* 0x0000003c03457224 */ /* 0x080fe400078e02ff */
[CC--:B------:R-:W-:Y:S02]  /*14d0*/  IMAD R53, R54.reuse, R60.reuse, RZ ;  /* 0x0000003c36357224 */ /* 0x0c0fe400078e02ff */
[----:B------:R-:W-:Y:S02]  /*14e0*/  IMAD R57, R7, R60, RZ ;  /* 0x0000003c07397224 */ /* 0x000fe400078e02ff */
[----:B------:R-:W-:Y:S02]  /*14f0*/  IMAD R53, R53, R82, -0x66397a80 ;  /* 0x99c6858035357424 */ /* 0x000fe400078e0252 */
[----:B------:R-:W-:Y:S01]  /*1500*/  IMAD R69, R69, R78, -0x66397a80 ;  /* 0x99c6858045457424 */ /* 0x000fe200078e024e */
[-C--:B------:R-:W-:Y:S01]  /*1510*/  IADD3 R78, PT, PT, R54, R60.reuse, RZ ;  /* 0x0000003c364e7210 */ /* 0x080fe20007ffe0ff */
[----:B------:R-:W-:-:S02]  /*1520*/  IMAD R55, R6, R60, RZ ;  /* 0x0000003c06377224 */ /* 0x000fc400078e02ff */
[----:B------:R-:W-:Y:S02]  /*1530*/  IMAD R82, R57, R82, -0x66397a80 ;  /* 0x99c6858039527424 */ /* 0x000fe400078e0252 */
[----:B------:R-:W-:Y:S01]  /*1540*/  IMAD R53, R78, 0x26ed04c0, R53 ;  /* 0x26ed04c04e357824 */ /* 0x000fe200078e0235 */
[-C--:B------:R-:W-:Y:S01]  /*1550*/  IADD3 R78, PT, PT, R6, R60.reuse, RZ ;  /* 0x0000003c064e7210 */ /* 0x080fe20007ffe0ff */
[----:B------:R-:W-:Y:S02]  /*1560*/  IMAD R57, R70, R60, RZ ;  /* 0x0000003c46397224 */ /* 0x000fe400078e02ff */
[-C--:B------:R-:W-:Y:S02]  /*1570*/  IMAD R55, R55, R84.reuse, -0x66397a80 ;  /* 0x99c6858037377424 */ /* 0x080fe400078e0254 */
[----:B------:R-:W-:Y:S01]  /*1580*/  IMAD R84, R57, R84, -0x66397a80 ;  /* 0x99c6858039547424 */ /* 0x000fe200078e0254 */
[-C--:B------:R-:W-:Y:S01]  /*1590*/  IADD3 R57, PT, PT, R7, R60.reuse, RZ ;  /* 0x0000003c07397210 */ /* 0x080fe20007ffe0ff */
[----:B------:R-:W-:Y:S01]  /*15a0*/  IMAD R55, R78, 0x26ed04c0, R55 ;  /* 0x26ed04c04e377824 */ /* 0x000fe200078e0237 */
[----:B------:R-:W-:-:S02]  /*15b0*/  IADD3 R78, PT, PT, R3, R60, RZ ;  /* 0x0000003c034e7210 */ /* 0x000fc40007ffe0ff */
[----:B------:R-:W-:Y:S01]  /*15c0*/  MOV R59, 0xf4240 ;  /* 0x000f4240003b7802 */ /* 0x000fe20000000f00 */
[----:B------:R-:W-:Y:S02]  /*15d0*/  IMAD R57, R57, 0x26ed04c0, R82 ;  /* 0x26ed04c039397824 */ /* 0x000fe400078e0252 */
[----:B------:R-:W-:Y:S02]  /*15e0*/  HFMA2 R82, -RZ, RZ, 8.94069671630859375e-07, 3.125 ;  /* 0x000f4240ff527431 */ /* 0x000fe400000001ff */
[----:B------:R-:W-:Y:S02]  /*15f0*/  IMAD R69, R78, 0x26ed04c0, R69 ;  /* 0x26ed04c04e457824 */ /* 0x000fe400078e0245 */
[-C--:B------:R-:W-:Y:S02]  /*1600*/  IMAD R78, R54, R72.reuse, RZ ;  /* 0x00000048364e7224 */ /* 0x080fe400078e02ff */
[----:B------:R-:W-:Y:S02]  /*1610*/  IMAD R61, R7, R72, RZ ;  /* 0x00000048073d7224 */ /* 0x000fe400078e02ff */
[----:B------:R-:W-:-:S02]  /*1620*/  IMAD R78, R78, R59, -0x66397a80 ;  /* 0x99c685804e4e7424 */ /* 0x000fc400078e023b */
[----:B------:R-:W-:Y:S01]  /*1630*/  IMAD R59, R6, R72, RZ ;  /* 0x00000048063b7224 */ /* 0x000fe200078e02ff */
[C---:B------:R-:W-:Y:S01]  /*1640*/  IADD3 R93, PT, PT, R70.reuse, R60, RZ ;  /* 0x0000003c465d7210 */ /* 0x040fe20007ffe0ff */
[-C--:B------:R-:W-:Y:S02]  /*1650*/  IMAD R61, R61, R82.reuse, -0x66397a80 ;  /* 0x99c685803d3d7424 */ /* 0x080fe400078e0252 */
[----:B------:R-:W-:Y:S01]  /*1660*/  IMAD R59, R59, R82, -0x66397a80 ;  /* 0x99c685803b3b7424 */ /* 0x000fe200078e0252 */
[----:B------:R-:W-:Y:S01]  /*1670*/  IADD3 R82, PT, PT, R70, R80, RZ ;  /* 0x0000005046527210 */ /* 0x000fe20007ffe0ff */
[----:B------:R-:W-:Y:S01]  /*1680*/  IMAD R93, R93, 0x26ed04c0, R84 ;  /* 0x26ed04c05d5d7824 */ /* 0x000fe200078e0254 */
[----:B------:R-:W-:-:S03]  /*1690*/  MOV R84, 0xf4240 ;  /* 0x000f424000547802 */ /* 0x000fc60000000f00 */
[----:B------:R-:W-:Y:S02]  /*16a0*/  IMAD R58, R82, 0x26ed04c0, R58 ;  /* 0x26ed04c0523a7824 */ /* 0x000fe400078e023a */
[CC--:B------:R-:W-:Y:S01]  /*16b0*/  IMAD R82, R74.reuse, R60.reuse, RZ ;  /* 0x0000003c4a527224 */ /* 0x0c0fe200078e02ff */
[----:B------:R-:W-:-:S03]  /*16c0*/  IADD3 R60, PT, PT, R74, R60, RZ ;  /* 0x0000003c4a3c7210 */ /* 0x000fc60007ffe0ff */
[----:B------:R-:W-:-:S04]  /*16d0*/  IMAD R82, R82, R84, -0x66397a80 ;  /* 0x99c6858052527424 */ /* 0x000fc800078e0254 */
        /* <DEDUP_REMOVED lines=18> */
[----:B------:R-:W-:Y:S01]  /*1800*/  IADD3 R5, PT, PT, R74, R5, RZ ;  /* 0x000000054a057210 */ /* 0x000fe20007ffe0ff */
[----:B------:R-:W0:Y:S02]  /*1810*/  LDCU UR5, c[0x0][0x374] ;  /* 0x00006e80ff0577ac */ /* 0x000e240008000800 */
[----:B------:R-:W-:Y:S01]  /*1820*/  IMAD R82, R82, R84, -0x66397a80 ;  /* 0x99c6858052527424 */ /* 0x000fe200078e0254 */
[----:B------:R-:W1:Y:S03]  /*1830*/  LDCU UR6, c[0x0][0x370] ;  /* 0x00006e00ff0677ac */ /* 0x000e660008000800 */
[----:B------:R-:W-:-:S02]  /*1840*/  IMAD R5, R5, 0x26ed04c0, R82 ;  /* 0x26ed04c005057824 */ /* 0x000fc400078e0252 */
[CC--:B------:R-:W-:Y:S01]  /*1850*/  IMAD R82, R74.reuse, R4.reuse, RZ ;  /* 0x000000044a527224 */ /* 0x0c0fe200078e02ff */
[----:B------:R-:W-:Y:S01]  /*1860*/  IADD3 R4, PT, PT, R74, R4, RZ ;  /* 0x000000044a047210 */ /* 0x000fe20007ffe0ff */
[----:B------:R-:W-:Y:S02]  /*1870*/  HFMA2 R86, -RZ, RZ, 8.94069671630859375e-07, 3.125 ;  /* 0x000f4240ff567431 */ /* 0x000fe400000001ff */
[----:B------:R-:W-:-:S04]  /*1880*/  IMAD R82, R82, R84, -0x66397a80 ;  /* 0x99c6858052527424 */ /* 0x000fc800078e0254 */
[----:B------:R-:W-:Y:S02]  /*1890*/  IMAD R4, R4, 0x26ed04c0, R82 ;  /* 0x26ed04c004047824 */ /* 0x000fe400078e0252 */
[----:B------:R-:W-:-:S04]  /*18a0*/  IMAD R82, R74, R80, RZ ;  /* 0x000000504a527224 */ /* 0x000fc800078e02ff */
[----:B------:R-:W-:Y:S02]  /*18b0*/  IMAD R86, R82, R86, -0x66397a80 ;  /* 0x99c6858052567424 */ /* 0x000fe400078e0256 */
[----:B0-----:R-:W-:Y:S01]  /*18c0*/  IMAD R82, R2, UR5, RZ ;  /* 0x0000000502527c24 */ /* 0x001fe2000f8e02ff */
[----:B------:R-:W-:-:S03]  /*18d0*/  IADD3 R54, PT, PT, R54, R72, RZ ;  /* 0x0000004836367210 */ /* 0x000fc60007ffe0ff */
[----:B-1----:R-:W-:Y:S01]  /*18e0*/  IMAD R84, R82, UR6, RZ ;  /* 0x0000000652547c24 */ /* 0x002fe2000f8e02ff */
[----:B------:R-:W-:-:S03]  /*18f0*/  IADD3 R82, PT, PT, R74, R80, RZ ;  /* 0x000000504a527210 */ /* 0x000fc60007ffe0ff */
[----:B------:R-:W-:Y:S02]  /*1900*/  IMAD R80, R76, R84, UR4 ;  /* 0x000000044c507e24 */ /* 0x000fe4000f8e0254 */
[----:B------:R-:W-:Y:S01]  /*1910*/  IMAD R76, R82, 0x26ed04c0, R86 ;  /* 0x26ed04c0524c7824 */ /* 0x000fe200078e0256 */
[-C--:B------:R-:W-:Y:S01]  /*1920*/  IADD3 R82, PT, PT, R7, R72.reuse, RZ ;  /* 0x0000004807527210 */ /* 0x080fe20007ffe0ff */
[----:B------:R-:W-:Y:S01]  /*1930*/  IMAD R54, R54, 0x26ed04c0, R78 ;  /* 0x26ed04c036367824 */ /* 0x000fe200078e024e */
[-C--:B------:R-:W-:Y:S01]  /*1940*/  IADD3 R6, PT, PT, R6, R72.reuse, RZ ;  /* 0x0000004806067210 */ /* 0x080fe20007ffe0ff */
[----:B------:R-:W0:Y:S01]  /*1950*/  LDCU UR4, c[0x0][0x374] ;  /* 0x00006e80ff0477ac */ /* 0x000e220008000800 */
[----:B------:R-:W-:Y:S01]  /*1960*/  MOV R7, 0xf4240 ;  /* 0x000f424000077802 */ /* 0x000fe20000000f00 */
[----:B------:R-:W-:Y:S01]  /*1970*/  IMAD R78, R3, R72, RZ ;  /* 0x00000048034e7224 */ /* 0x000fe200078e02ff */
[----:B------:R-:W0:Y:S01]  /*1980*/  LDCU UR5, c[0x0][0x370] ;  /* 0x00006e00ff0577ac */ /* 0x000e220008000800 */
[----:B------:R-:W-:-:S02]  /*1990*/  IMAD R59, R6, 0x26ed04c0, R59 ;  /* 0x26ed04c0063b7824 */ /* 0x000fc400078e023b */
[----:B------:R-:W-:Y:S02]  /*19a0*/  HFMA2 R86, -RZ, RZ, 8.94069671630859375e-07, 3.125 ;  /* 0x000f4240ff567431 */ /* 0x000fe400000001ff */
[----:B------:R-:W-:Y:S02]  /*19b0*/  IMAD R78, R78, R7, -0x66397a80 ;  /* 0x99c685804e4e7424 */ /* 0x000fe400078e0207 */
[----:B------:R-:W1:Y:S01]  /*19c0*/  LDC.64 R6, c[0x0][0x390] ;  /* 0x0000e400ff067b82 */ /* 0x000e620000000a00 */
[----:B------:R-:W-:Y:S02]  /*19d0*/  IMAD R61, R82, 0x26ed04c0, R61 ;  /* 0x26ed04c0523d7824 */ /* 0x000fe400078e023d */
[CC--:B------:R-:W-:Y:S01]  /*19e0*/  IMAD R82, R70.reuse, R72.reuse, RZ ;  /* 0x0000004846527224 */ /* 0x0c0fe200078e02ff */
[----:B------:R-:W-:-:S03]  /*19f0*/  IADD3 R84, PT, PT, R70, R72, RZ ;  /* 0x0000004846547210 */ /* 0x000fc60007ffe0ff */
[----:B------:R-:W-:Y:S01]  /*1a00*/  IMAD R86, R82, R86, -0x66397a80 ;  /* 0x99c6858052567424 */ /* 0x000fe200078e0256 */
[-C--:B------:R-:W-:Y:S02]  /*1a10*/  IADD3 R82, PT, PT, R3, R72.reuse, RZ ;  /* 0x0000004803527210 */ /* 0x080fe40007ffe0ff */
[CC--:B------:R-:W-:Y:S01]  /*1a20*/  IADD3 R3, PT, PT, R74.reuse, R72.reuse, RZ ;  /* 0x000000484a037210 */ /* 0x0c0fe20007ffe0ff */
[----:B------:R-:W-:Y:S01]  /*1a30*/  IMAD R72, R74, R72, RZ ;  /* 0x000000484a487224 */ /* 0x000fe200078e02ff */
[----:B------:R-:W-:Y:S01]  /*1a40*/  MOV R74, 0xf4240 ;  /* 0x000f4240004a7802 */ /* 0x000fe20000000f00 */
[----:B0-----:R-:W-:Y:S01]  /*1a50*/  UIMAD UR4, UR4, UR5, URZ ;  /* 0x00000005040472a4 */ /* 0x001fe2000f8e02ff */
[----:B------:R-:W-:-:S03]  /*1a60*/  IMAD R80, R80, R2, RZ ;  /* 0x0000000250507224 */ /* 0x000fc600078e02ff */
[----:B------:R-:W-:Y:S02]  /*1a70*/  IMAD R74, R72, R74, -0x66397a80 ;  /* 0x99c68580484a7424 */ /* 0x000fe400078e024a */
[----:B------:R-:W-:Y:S02]  /*1a80*/  IMAD R72, R2, UR4, RZ ;  /* 0x0000000402487c24 */ /* 0x000fe4000f8e02ff */
[----:B-1----:R-:W-:-:S03]  /*1a90*/  IMAD.WIDE R6, R80, 0x4, R6 ;  /* 0x0000000450067825 */ /* 0x002fc600078e0206 */
[----:B------:R-:W-:Y:S01]  /*1aa0*/  SHF.L.U32 R72, R72, 0x2, RZ ;  /* 0x0000000248487819 */ /* 0x000fe200000006ff */
[----:B------:R-:W-:-:S03]  /*1ab0*/  IMAD R80, R3, 0x26ed04c0, R74 ;  /* 0x26ed04c003507824 */ /* 0x000fc600078e024a */
[----:B------:R-:W-:Y:S02]  /*1ac0*/  SHF.R.S32.HI R74, RZ, 0x1f, R72 ;  /* 0x0000001fff4a7819 */ /* 0x000fe40000011448 */
[----:B------:R-:W-:Y:S01]  /*1ad0*/  IADD3 R2, P0, PT, R6, R72, RZ ;  /* 0x0000004806027210 */ /* 0x000fe20007f1e0ff */
[----:B------:R0:W-:Y:S03]  /*1ae0*/  STG.E desc[UR8][R6.64+0x4], R4 ;  /* 0x0000040406007986 */ /* 0x0001e6000c101908 */
[----:B------:R-:W-:Y:S01]  /*1af0*/  IADD3.X R3, PT, PT, R7, R74, RZ, P0, !PT ;  /* 0x0000004a07037210 */ /* 0x000fe200007fe4ff */
[----:B------:R-:W-:Y:S01]  /*1b00*/  IMAD R70, R82, 0x26ed04c0, R78 ;  /* 0x26ed04c052467824 */ /* 0x000fe200078e024e */
[----:B------:R1:W-:Y:S01]  /*1b10*/  STG.E desc[UR8][R6.64+0x8], R5 ;  /* 0x0000080506007986 */ /* 0x0003e2000c101908 */
[----:B------:R-:W-:Y:S01]  /*1b20*/  IMAD R78, R84, 0x26ed04c0, R86 ;  /* 0x26ed04c0544e7824 */ /* 0x000fe200078e0256 */
[----:B0-----:R-:W-:-:S02]  /*1b30*/  IADD3 R4, P0, PT, R72, R2, RZ ;  /* 0x0000000248047210 */ /* 0x001fc40007f1e0ff */
[----:B------:R-:W-:Y:S04]  /*1b40*/  STG.E desc[UR8][R6.64], R76 ;  /* 0x0000004c06007986 */ /* 0x000fe8000c101908 */
[----:B------:R-:W-:Y:S01]  /*1b50*/  STG.E desc[UR8][R6.64+0xc], R68 ;  /* 0x00000c4406007986 */ /* 0x000fe2000c101908 */
[----:B-1----:R-:W-:-:S03]  /*1b60*/  IADD3.X R5, PT, PT, R74, R3, RZ, P0, !PT ;  /* 0x000000034a057210 */ /* 0x002fc600007fe4ff */
[----:B------:R-:W-:Y:S04]  /*1b70*/  STG.E desc[UR8][R6.64+0x10], R66 ;  /* 0x0000104206007986 */ /* 0x000fe8000c101908 */
[----:B------:R-:W-:Y:S04]  /*1b80*/  STG.E desc[UR8][R6.64+0x14], R64 ;  /* 0x0000144006007986 */ /* 0x000fe8000c101908 */
[----:B------:R-:W-:Y:S04]  /*1b90*/  STG.E desc[UR8][R6.64+0x18], R62 ;  /* 0x0000183e06007986 */ /* 0x000fe8000c101908 */
[----:B------:R-:W-:Y:S04]  /*1ba0*/  STG.E desc[UR8][R6.64+0x1c], R60 ;  /* 0x00001c3c06007986 */ /* 0x000fe8000c101908 */
[----:B------:R0:W-:Y:S04]  /*1bb0*/  STG.E desc[UR8][R6.64+0x20], R80 ;  /* 0x0000205006007986 */ /* 0x0001e8000c101908 */
[----:B------:R-:W-:Y:S04]  /*1bc0*/  STG.E desc[UR8][R2.64], R58 ;  /* 0x0000003a02007986 */ /* 0x000fe8000c101908 */
[----:B------:R-:W-:Y:S01]  /*1bd0*/  STG.E desc[UR8][R2.64+0x4], R56 ;  /* 0x0000043802007986 */ /* 0x000fe2000c101908 */
[----:B0-----:R-:W-:-:S03]  /*1be0*/  IADD3 R6, P0, PT, R72, R4, RZ ;  /* 0x0000000448067210 */ /* 0x001fc60007f1e0ff */
[----:B------:R-:W-:Y:S01]  /*1bf0*/  STG.E desc[UR8][R2.64+0x8], R83 ;  /* 0x0000085302007986 */ /* 0x000fe2000c101908 */
[----:B------:R-:W-:-:S03]  /*1c00*/  IADD3.X R7, PT, PT, R74, R5, RZ, P0, !PT ;  /* 0x000000054a077210 */ /* 0x000fc600007fe4ff */
[----:B------:R-:W-:Y:S04]  /*1c10*/  STG.E desc[UR8][R2.64+0xc], R85 ;  /* 0x00000c5502007986 */ /* 0x000fe8000c101908 */
        /* <DEDUP_REMOVED lines=37> */
[----:B------:R0:W-:Y:S02]  /*1e70*/  STG.E desc[UR8][R2.64+0x20], R59 ;  /* 0x0000203b02007986 */ /* 0x0001e4000c101908 */
[----:B0-----:R-:W-:-:S04]  /*1e80*/  IADD3 R2, P0, PT, R72, R6, RZ ;  /* 0x0000000648027210 */ /* 0x001fc80007f1e0ff */
[----:B------:R-:W-:Y:S02]  /*1e90*/  IADD3.X R3, PT, PT, R74, R7, RZ, P0, !PT ;  /* 0x000000074a037210 */ /* 0x000fe400007fe4ff */
[----:B------:R-:W-:Y:S01]  /*1ea0*/  IADD3 R72, P0, PT, R72, R2, RZ ;  /* 0x0000000248487210 */ /* 0x000fe20007f1e0ff */
[----:B------:R-:W-:Y:S03]  /*1eb0*/  STG.E desc[UR8][R4.64], R10 ;  /* 0x0000000a04007986 */ /* 0x000fe6000c101908 */
[----:B------:R-:W-:Y:S01]  /*1ec0*/  IADD3.X R73, PT, PT, R74, R3, RZ, P0, !PT ;  /* 0x000000034a497210 */ /* 0x000fe200007fe4ff */
[----:B------:R-:W-:Y:S04]  /*1ed0*/  STG.E desc[UR8][R4.64+0x4], R15 ;  /* 0x0000040f04007986 */ /* 0x000fe8000c101908 */
        /* <DEDUP_REMOVED lines=33> */
[----:B------:R-:W-:Y:S01]  /*20f0*/  STG.E desc[UR8][R72.64+0x20], R50 ;  /* 0x0000203248007986 */ /* 0x000fe2000c101908 */
[----:B------:R-:W-:Y:S05]  /*2100*/  EXIT ;  /* 0x000000000000794d */ /* 0x000fea0003800000 */
.L_x_0:
[----:B------:R-:W-:-:S00]  /*2110*/  BRA `(.L_x_0) ;  /* 0xfffffffc00fc7947 */ /* 0x000fc0000383ffff */
[----:B------:R-:W-:-:S00]  /*2120*/  NOP ;  /* 0x0000000000007918 */ /* 0x000fc00000000000 */
        /* <DEDUP_REMOVED lines=13> */
.L_x_1:


//--------------------- .nv.shared.reserved.0     --------------------------
	.section	.nv.shared.reserved.0,"aw",@nobits
	.weak		__nv_reservedSMEM_offset_0_alias
	.size		__nv_reservedSMEM_offset_0_alias, 0, 64
	.other		__nv_reservedSMEM_offset_0_alias,@"STO_CUDA_RESERVED_SHARED STV_DEFAULT"
__nv_reservedSMEM_offset_0_alias:
	.zero		0
	.zero		64


//--------------------- .nv.constant0._Z15MultiplyVectorsPKiS0_Piii --------------------------
	.section	.nv.constant0._Z15MultiplyVectorsPKiS0_Piii,"a",@progbits
	.sectionflags	@""
	.align	4
.nv.constant0._Z15MultiplyVectorsPKiS0_Piii:
	.zero		928


//--------------------- SYMBOLS --------------------------

	.type		.nv.reservedSmem.offset0,@object
	.size		.nv.reservedSmem.offset0,0x4
